// auto-generated by cutlass_sweep.gemm — config: {"arch": "sm_100", "cluster_m": 1, "cluster_n": 2, "dtype": "int8", "stages": 4, "tile_k": 64, "tile_m": 128, "tile_n": 128}
#include "cutlass/cutlass.h"
#include "cutlass/gemm/collective/collective_builder.hpp"
#include "cutlass/gemm/device/gemm_universal_adapter.h"
#include "cutlass/gemm/kernel/gemm_universal.hpp"
#include "cutlass/epilogue/collective/collective_builder.hpp"

using ElemA = int8_t;
using ElemB = int8_t;
using ElemCD = int8_t;
using Acc  = int32_t;
using TileShape    = cute::Shape<cute::_128, cute::_128, cute::_64>;
using ClusterShape = cute::Shape<cute::_1, cute::_2, cute::_1>;

using CollectiveEpilogue = typename cutlass::epilogue::collective::CollectiveBuilder<
    cutlass::arch::Sm100, cutlass::arch::OpClassTensorOp,
    TileShape, ClusterShape,
    cutlass::epilogue::collective::EpilogueTileAuto,
    Acc, Acc,
    ElemCD, cutlass::layout::RowMajor, 128 / cutlass::sizeof_bits<ElemCD>::value,
    ElemCD, cutlass::layout::RowMajor, 128 / cutlass::sizeof_bits<ElemCD>::value,
    cutlass::epilogue::collective::EpilogueScheduleAuto
  >::CollectiveOp;

using CollectiveMainloop = typename cutlass::gemm::collective::CollectiveBuilder<
    cutlass::arch::Sm100, cutlass::arch::OpClassTensorOp,
    ElemA, cutlass::layout::RowMajor, 128 / cutlass::sizeof_bits<ElemA>::value,
    ElemB, cutlass::layout::ColumnMajor, 128 / cutlass::sizeof_bits<ElemB>::value,
    Acc,
    TileShape, ClusterShape,
    cutlass::gemm::collective::StageCount<4>,
    cutlass::gemm::collective::KernelScheduleAuto
  >::CollectiveOp;

using GemmKernel = cutlass::gemm::kernel::GemmUniversal<
    cute::Shape<int,int,int,int>,
    CollectiveMainloop,
    CollectiveEpilogue
>;
using Gemm = cutlass::gemm::device::GemmUniversalAdapter<GemmKernel>;

// Force the device kernel symbol into the cubin without needing a host main.
auto* _anchor = &cutlass::device_kernel<GemmKernel>;


// ===== COMPILED SASS (sm_100a) =====

	.target	sm_100a

	.elftype	@"ET_EXEC"


//--------------------- .note.nv.tkinfo           --------------------------
	.section	.note.nv.tkinfo,"",@"SHT_NOTE"
	.sectionflags	@"SHF_NOTE_NV_TKINFO"
	.tkinfo
        /*0018*/ 	.word	0x00000002
        /*0030*/ 	.string	""
        /*0030*/ 	.string	"ptxas"
        /*0030*/ 	.string	"Cuda compilation tools, release 13.0, V13.0.88"
        /*0030*/ 	.string	"Build cuda_13.0.r13.0/compiler.36424714_0"
        /*0030*/ 	.string	"-arch sm_100a -m 64 "



//--------------------- .note.nv.cuinfo           --------------------------
	.section	.note.nv.cuinfo,"",@"SHT_NOTE"
	.sectionflags	@"SHF_NOTE_NV_CUINFO"
        /*0018*/ 	.short	0x0002
        /*001a*/ 	.short	0x0064
        /*001c*/ 	.short	0x0082
	.zero		2


//--------------------- .nv.info                  --------------------------
	.section	.nv.info,"",@"SHT_CUDA_INFO"
	.align	4


	//----- nvinfo : EIATTR_REGCOUNT
	.align		4
        /*0000*/ 	.byte	0x04, 0x2f
        /*0002*/ 	.short	(.L_19 - .L_18)
	.align		4
.L_18:
        /*0004*/ 	.word	index@(_ZN7cutlass13device_kernelINS_4gemm6kernel13GemmUniversalIN4cute5tupleIJiiiiEEENS1_10collective13CollectiveMmaINS1_35MainloopSm100TmaUmmaWarpSpecializedILi4ELi2ELi4ENS5_IJNS4_1CILi1EEENSA_ILi2EEESB_EEEEENS5_IJNSA_ILi128EEESF_NSA_ILi64EEEEEEaNS5_IJlSB_lEEEaSI_NS4_8TiledMMAINS4_8MMA_AtomIJNS4_15SM100_MMA_S8_SSIaaiLi128ELi128ELNS4_4UMMA5MajorE0ELSN_0ELNSM_8SaturateE0EEEEEENS4_6LayoutINS5_IJSB_SB_SB_EEENS5_IJNSA_ILi0EEEST_ST_EEEEENS5_IJNS4_10UnderscoreESW_SW_EEEEENS4_23SM90_TMA_LOAD_MULTICASTENS4_14ComposedLayoutINS4_7SwizzleILi2ELi4ELi3EEENS4_18smem_ptr_flag_bitsILi8EEENSR_INS5_IJNSA_ILi8EEESG_EEENS5_IJSG_SB_EEEEEEEvNS4_8identityENS4_13SM90_TMA_LOADES19_vS1A_EENS_8epilogue10collective18CollectiveEpilogueINS1D_23Sm100TmaWarpSpecializedILi2ELi2ELi64ELb0ELb0EEEJSH_NS5_IJNSR_ISF_SB_EENSR_ISG_SB_EEEEEaSI_aSI_NS1D_6fusion15FusionCallbacksIS1H_NS1L_17LinearCombinationIaiaiLNS_15FloatRoundStyleE2EEESH_S1K_JEEENS4_5SM1004TMEM4LOAD26SM100_TMEM_LOAD_32dp32b64xES1B_S19_NS4_39AutoVectorizingCopyWithAssumedAlignmentILi128EEENS4_14SM90_TMA_STOREES19_S1W_S1W_EEEvvEEEEvNT_6ParamsE)
        /*0008*/ 	.word	0x000000a4


	//----- nvinfo : EIATTR_FRAME_SIZE
	.align		4
.L_19:
        /*000c*/ 	.byte	0x04, 0x11
        /*000e*/ 	.short	(.L_21 - .L_20)
	.align		4
.L_20:
        /*0010*/ 	.word	index@($__internal_2_$__cuda_sm10x_tcgen05_guardrail_trap_unallocated_columns_being_dealloced)
        /*0014*/ 	.word	0x00000000


	//----- nvinfo : EIATTR_FRAME_SIZE
	.align		4
.L_21:
        /*0018*/ 	.byte	0x04, 0x11
        /*001a*/ 	.short	(.L_23 - .L_22)
	.align		4
.L_22:
        /*001c*/ 	.word	index@($__internal_1_$__cuda_sm10x_tcgen05_guardrail_trap_phase_invalid_during_alloc)
        /*0020*/ 	.word	0x00000000


	//----- nvinfo : EIATTR_FRAME_SIZE
	.align		4
.L_23:
        /*0024*/ 	.byte	0x04, 0x11
        /*0026*/ 	.short	(.L_25 - .L_24)
	.align		4
.L_24:
        /*0028*/ 	.word	index@($__internal_0_$__cuda_sm10x_tcgen05_guardrail_trap_col_being_dealloced_not_returned_by_alloc)
        /*002c*/ 	.word	0x00000000


	//----- nvinfo : EIATTR_FRAME_SIZE
	.align		4
.L_25:
        /*0030*/ 	.byte	0x04, 0x11
        /*0032*/ 	.short	(.L_27 - .L_26)
	.align		4
.L_26:
        /*0034*/ 	.word	index@(_ZN7cutlass13device_kernelINS_4gemm6kernel13GemmUniversalIN4cute5tupleIJiiiiEEENS1_10collective13CollectiveMmaINS1_35MainloopSm100TmaUmmaWarpSpecializedILi4ELi2ELi4ENS5_IJNS4_1CILi1EEENSA_ILi2EEESB_EEEEENS5_IJNSA_ILi128EEESF_NSA_ILi64EEEEEEaNS5_IJlSB_lEEEaSI_NS4_8TiledMMAINS4_8MMA_AtomIJNS4_15SM100_MMA_S8_SSIaaiLi128ELi128ELNS4_4UMMA5MajorE0ELSN_0ELNSM_8SaturateE0EEEEEENS4_6LayoutINS5_IJSB_SB_SB_EEENS5_IJNSA_ILi0EEEST_ST_EEEEENS5_IJNS4_10UnderscoreESW_SW_EEEEENS4_23SM90_TMA_LOAD_MULTICASTENS4_14ComposedLayoutINS4_7SwizzleILi2ELi4ELi3EEENS4_18smem_ptr_flag_bitsILi8EEENSR_INS5_IJNSA_ILi8EEESG_EEENS5_IJSG_SB_EEEEEEEvNS4_8identityENS4_13SM90_TMA_LOADES19_vS1A_EENS_8epilogue10collective18CollectiveEpilogueINS1D_23Sm100TmaWarpSpecializedILi2ELi2ELi64ELb0ELb0EEEJSH_NS5_IJNSR_ISF_SB_EENSR_ISG_SB_EEEEEaSI_aSI_NS1D_6fusion15FusionCallbacksIS1H_NS1L_17LinearCombinationIaiaiLNS_15FloatRoundStyleE2EEESH_S1K_JEEENS4_5SM1004TMEM4LOAD26SM100_TMEM_LOAD_32dp32b64xES1B_S19_NS4_39AutoVectorizingCopyWithAssumedAlignmentILi128EEENS4_14SM90_TMA_STOREES19_S1W_S1W_EEEvvEEEEvNT_6ParamsE)
        /*0038*/ 	.word	0x00000000


	//----- nvinfo : EIATTR_MIN_STACK_SIZE
	.align		4
.L_27:
        /*003c*/ 	.byte	0x04, 0x12
        /*003e*/ 	.short	(.L_29 - .L_28)
	.align		4
.L_28:
        /*0040*/ 	.word	index@(_ZN7cutlass13device_kernelINS_4gemm6kernel13GemmUniversalIN4cute5tupleIJiiiiEEENS1_10collective13CollectiveMmaINS1_35MainloopSm100TmaUmmaWarpSpecializedILi4ELi2ELi4ENS5_IJNS4_1CILi1EEENSA_ILi2EEESB_EEEEENS5_IJNSA_ILi128EEESF_NSA_ILi64EEEEEEaNS5_IJlSB_lEEEaSI_NS4_8TiledMMAINS4_8MMA_AtomIJNS4_15SM100_MMA_S8_SSIaaiLi128ELi128ELNS4_4UMMA5MajorE0ELSN_0ELNSM_8SaturateE0EEEEEENS4_6LayoutINS5_IJSB_SB_SB_EEENS5_IJNSA_ILi0EEEST_ST_EEEEENS5_IJNS4_10UnderscoreESW_SW_EEEEENS4_23SM90_TMA_LOAD_MULTICASTENS4_14ComposedLayoutINS4_7SwizzleILi2ELi4ELi3EEENS4_18smem_ptr_flag_bitsILi8EEENSR_INS5_IJNSA_ILi8EEESG_EEENS5_IJSG_SB_EEEEEEEvNS4_8identityENS4_13SM90_TMA_LOADES19_vS1A_EENS_8epilogue10collective18CollectiveEpilogueINS1D_23Sm100TmaWarpSpecializedILi2ELi2ELi64ELb0ELb0EEEJSH_NS5_IJNSR_ISF_SB_EENSR_ISG_SB_EEEEEaSI_aSI_NS1D_6fusion15FusionCallbacksIS1H_NS1L_17LinearCombinationIaiaiLNS_15FloatRoundStyleE2EEESH_S1K_JEEENS4_5SM1004TMEM4LOAD26SM100_TMEM_LOAD_32dp32b64xES1B_S19_NS4_39AutoVectorizingCopyWithAssumedAlignmentILi128EEENS4_14SM90_TMA_STOREES19_S1W_S1W_EEEvvEEEEvNT_6ParamsE)
        /*0044*/ 	.word	0x00000000
.L_29:


//--------------------- .nv.compat                --------------------------
	.section	.nv.compat,"",@"SHT_CUDA_COMPAT_INFO"
	.align	4
        /*0000*/ 	.byte	0x02, 0x09, 0x01, 0x00, 0x02, 0x02, 0x03, 0x00, 0x02, 0x05, 0x06, 0x00, 0x03, 0x07, 0x01, 0x01
        /*0010*/ 	.byte	0x02, 0x03, 0x01, 0x00, 0x02, 0x06, 0x01, 0x00, 0x04, 0x0b, 0x08, 0x00, 0x01, 0x00, 0x00, 0x00
        /*0020*/ 	.byte	0x00, 0x00, 0x00, 0x00


//--------------------- .nv.info._ZN7cutlass13device_kernelINS_4gemm6kernel13GemmUniversalIN4cute5tupleIJiiiiEEENS1_10collective13CollectiveMmaINS1_35MainloopSm100TmaUmmaWarpSpecializedILi4ELi2ELi4ENS5_IJNS4_1CILi1EEENSA_ILi2EEESB_EEEEENS5_IJNSA_ILi128EEESF_NSA_ILi64EEEEEEaNS5_IJlSB_lEEEaSI_NS4_8TiledMMAINS4_8MMA_AtomIJNS4_15SM100_MMA_S8_SSIaaiLi128ELi128ELNS4_4UMMA5MajorE0ELSN_0ELNSM_8SaturateE0EEEEEENS4_6LayoutINS5_IJSB_SB_SB_EEENS5_IJNSA_ILi0EEEST_ST_EEEEENS5_IJNS4_10UnderscoreESW_SW_EEEEENS4_23SM90_TMA_LOAD_MULTICASTENS4_14ComposedLayoutINS4_7SwizzleILi2ELi4ELi3EEENS4_18smem_ptr_flag_bitsILi8EEENSR_INS5_IJNSA_ILi8EEESG_EEENS5_IJSG_SB_EEEEEEEvNS4_8identityENS4_13SM90_TMA_LOADES19_vS1A_EENS_8epilogue10collective18CollectiveEpilogueINS1D_23Sm100TmaWarpSpecializedILi2ELi2ELi64ELb0ELb0EEEJSH_NS5_IJNSR_ISF_SB_EENSR_ISG_SB_EEEEEaSI_aSI_NS1D_6fusion15FusionCallbacksIS1H_NS1L_17LinearCombinationIaiaiLNS_15FloatRoundStyleE2EEESH_S1K_JEEENS4_5SM1004TMEM4LOAD26SM100_TMEM_LOAD_32dp32b64xES1B_S19_NS4_39AutoVectorizingCopyWithAssumedAlignmentILi128EEENS4_14SM90_TMA_STOREES19_S1W_S1W_EEEvvEEEEvNT_6ParamsE --------------------------
	.section	.nv.info._ZN7cutlass13device_kernelINS_4gemm6kernel13GemmUniversalIN4cute5tupleIJiiiiEEENS1_10collective13CollectiveMmaINS1_35MainloopSm100TmaUmmaWarpSpecializedILi4ELi2ELi4ENS5_IJNS4_1CILi1EEENSA_ILi2EEESB_EEEEENS5_IJNSA_ILi128EEESF_NSA_ILi64EEEEEEaNS5_IJlSB_lEEEaSI_NS4_8TiledMMAINS4_8MMA_AtomIJNS4_15SM100_MMA_S8_SSIaaiLi128ELi128ELNS4_4UMMA5MajorE0ELSN_0ELNSM_8SaturateE0EEEEEENS4_6LayoutINS5_IJSB_SB_SB_EEENS5_IJNSA_ILi0EEEST_ST_EEEEENS5_IJNS4_10UnderscoreESW_SW_EEEEENS4_23SM90_TMA_LOAD_MULTICASTENS4_14ComposedLayoutINS4_7SwizzleILi2ELi4ELi3EEENS4_18smem_ptr_flag_bitsILi8EEENSR_INS5_IJNSA_ILi8EEESG_EEENS5_IJSG_SB_EEEEEEEvNS4_8identityENS4_13SM90_TMA_LOADES19_vS1A_EENS_8epilogue10collective18CollectiveEpilogueINS1D_23Sm100TmaWarpSpecializedILi2ELi2ELi64ELb0ELb0EEEJSH_NS5_IJNSR_ISF_SB_EENSR_ISG_SB_EEEEEaSI_aSI_NS1D_6fusion15FusionCallbacksIS1H_NS1L_17LinearCombinationIaiaiLNS_15FloatRoundStyleE2EEESH_S1K_JEEENS4_5SM1004TMEM4LOAD26SM100_TMEM_LOAD_32dp32b64xES1B_S19_NS4_39AutoVectorizingCopyWithAssumedAlignmentILi128EEENS4_14SM90_TMA_STOREES19_S1W_S1W_EEEvvEEEEvNT_6ParamsE,"",@"SHT_CUDA_INFO"
	.sectionflags	@""
	.align	4


	//----- nvinfo : EIATTR_CUDA_API_VERSION
	.align		4
        /*0000*/ 	.byte	0x04, 0x37
        /*0002*/ 	.short	(.L_31 - .L_30)
.L_30:
        /*0004*/ 	.word	0x00000082


	//----- nvinfo : EIATTR_KPARAM_INFO
	.align		4
.L_31:
        /*0008*/ 	.byte	0x04, 0x17
        /*000a*/ 	.short	(.L_33 - .L_32)
.L_32:
        /*000c*/ 	.word	0x00000000
        /*0010*/ 	.short	0x0000
        /*0012*/ 	.short	0x0000
        /*0014*/ 	.byte	0x00, 0xf0, 0x01, 0x20


	//----- nvinfo : EIATTR_AT_ENTRY_FRAGMENTS
	.align		4
.L_33:
        /*0018*/ 	.byte	0x04, 0x4f
        /*001a*/ 	.short	(.L_35 - .L_34)


	//   ....[0]....
.L_34:
        /*001c*/ 	.word	0x00000006


	//----- nvinfo : EIATTR_RESERVED_SMEM_USED
	.align		4
.L_35:
        /*0020*/ 	.byte	0x01, 0x41
	.zero		2


	//----- nvinfo : EIATTR_SPARSE_MMA_MASK
	.align		4
        /*0024*/ 	.byte	0x03, 0x50
        /*0026*/ 	.short	0x0000


	//----- nvinfo : EIATTR_TCGEN05_1CTA_USED
	.align		4
        /*0028*/ 	.byte	0x01, 0x51
	.zero		2


	//----- nvinfo : EIATTR_MAXREG_COUNT
	.align		4
        /*002c*/ 	.byte	0x03, 0x1b
        /*002e*/ 	.short	0x00ff


	//----- nvinfo : EIATTR_NUM_BARRIERS
	.align		4
        /*0030*/ 	.byte	0x02, 0x4c
        /*0032*/ 	.byte	0x07
	.zero		1


	//----- nvinfo : EIATTR_EXTERNS
	.align		4
        /*0034*/ 	.byte	0x04, 0x0f
        /*0036*/ 	.short	(.L_37 - .L_36)


	//   ....[0]....
	.align		4
.L_36:
        /*0038*/ 	.word	index@(__assertfail)


	//----- nvinfo : EIATTR_MERCURY_ISA_VERSION
	.align		4
.L_37:
        /*003c*/ 	.byte	0x03, 0x5f
        /*003e*/ 	.short	0x0101


	//----- nvinfo : EIATTR_INT_WARP_WIDE_INSTR_OFFSETS
	.align		4
        /*0040*/ 	.byte	0x04, 0x31
        /*0042*/ 	.short	(.L_39 - .L_38)


	//   ....[0]....
.L_38:
        /*0044*/ 	.word	0x00003b50


	//   ....[1]....
        /*0048*/ 	.word	0x00003b70


	//   ....[2]....
        /*004c*/ 	.word	0x00003ba0


	//   ....[3]....
        /*0050*/ 	.word	0x000046c0


	//   ....[4]....
        /*0054*/ 	.word	0x00004730


	//   ....[5]....
        /*0058*/ 	.word	0x00004810


	//   ....[6]....
        /*005c*/ 	.word	0x000048c0


	//----- nvinfo : EIATTR_COOP_GROUP_MASK_REGIDS
	.align		4
.L_39:
        /*0060*/ 	.byte	0x04, 0x29
        /*0062*/ 	.short	(.L_41 - .L_40)


	//   ....[0]....
.L_40:
        /*0064*/ 	.word	0xffffffff


	//   ....[1]....
        /*0068*/ 	.word	0xffffffff


	//   ....[2]....
        /*006c*/ 	.word	0xffffffff


	//   ....[3]....
        /*0070*/ 	.word	0xffffffff


	//   ....[4]....
        /*0074*/ 	.word	0xffffffff


	//   ....[5]....
        /*0078*/ 	.word	0xffffffff


	//   ....[6]....
        /*007c*/ 	.word	0xffffffff


	//   ....[7]....
        /*0080*/ 	.word	0xffffffff


	//   ....[8]....
        /*0084*/ 	.word	0xffffffff


	//   ....[9]....
        /*0088*/ 	.word	0xffffffff


	//   ....[10]....
        /*008c*/ 	.word	0xffffffff


	//   ....[11]....
        /*0090*/ 	.word	0xffffffff


	//   ....[12]....
        /*0094*/ 	.word	0xffffffff


	//   ....[13]....
        /*0098*/ 	.word	0xffffffff


	//----- nvinfo : EIATTR_COOP_GROUP_INSTR_OFFSETS
	.align		4
.L_41:
        /*009c*/ 	.byte	0x04, 0x28
        /*009e*/ 	.short	(.L_43 - .L_42)


	//   ....[0]....
.L_42:
        /*00a0*/ 	.word	0x00000080


	//   ....[1]....
        /*00a4*/ 	.word	0x000004f0


	//   ....[2]....
        /*00a8*/ 	.word	0x000006a0


	//   ....[3]....
        /*00ac*/ 	.word	0x00000800


	//   ....[4]....
        /*00b0*/ 	.word	0x00000900


	//   ....[5]....
        /*00b4*/ 	.word	0x00000a70


	//   ....[6]....
        /*00b8*/ 	.word	0x00000c10


	//   ....[7]....
        /*00bc*/ 	.word	0x00000dc0


	//   ....[8]....
        /*00c0*/ 	.word	0x00001fd0


	//   ....[9]....
        /*00c4*/ 	.word	0x00002e80


	//   ....[10]....
        /*00c8*/ 	.word	0x00003090


	//   ....[11]....
        /*00cc*/ 	.word	0x000030c0


	//   ....[12]....
        /*00d0*/ 	.word	0x00003a30


	//   ....[13]....
        /*00d4*/ 	.word	0x00003c60


	//----- nvinfo : EIATTR_VRC_CTA_INIT_COUNT
	.align		4
.L_43:
        /*00d8*/ 	.byte	0x02, 0x4a
        /*00da*/ 	.byte	0x80
	.zero		1


	//----- nvinfo : EIATTR_SYSCALL_OFFSETS
	.align		4
        /*00dc*/ 	.byte	0x04, 0x46
        /*00de*/ 	.short	(.L_45 - .L_44)


	//   ....[0]....
.L_44:
        /*00e0*/ 	.word	0x000054b0


	//   ....[1]....
        /*00e4*/ 	.word	0x000055f0


	//   ....[2]....
        /*00e8*/ 	.word	0x00005e80


	//   ....[3]....
        /*00ec*/ 	.word	0x00007480


	//----- nvinfo : EIATTR_MBARRIER_INSTR_OFFSETS
	.align		4
.L_45:
        /*00f0*/ 	.byte	0x04, 0x39
        /*00f2*/ 	.short	(.L_47 - .L_46)


	//   ....[0]....
.L_46:
        /*00f4*/ 	.word	0x00000610
        /*00f8*/ 	.word	0x000000ff
        /*00fc*/ 	.word	0x00000000
        /*0100*/ 	.short	0x0100
        /*0102*/ 	.byte	0x04
	.zero		1


	//   ....[1]....
        /*0104*/ 	.word	0x00000620
        /*0108*/ 	.word	0x000000ff
        /*010c*/ 	.word	0x00000020
        /*0110*/ 	.short	0x0100
        /*0112*/ 	.byte	0x04
	.zero		1


	//   ....[2]....
        /*0114*/ 	.word	0x00000630
        /*0118*/ 	.word	0x000000ff
        /*011c*/ 	.word	0x00000008
        /*0120*/ 	.short	0x0100
        /*0122*/ 	.byte	0x04
	.zero		1


	//   ....[3]....
        /*0124*/ 	.word	0x00000640
        /*0128*/ 	.word	0x000000ff
        /*012c*/ 	.word	0x00000028
        /*0130*/ 	.short	0x0100
        /*0132*/ 	.byte	0x04
	.zero		1


	//   ....[4]....
        /*0134*/ 	.word	0x00000650
        /*0138*/ 	.word	0x000000ff
        /*013c*/ 	.word	0x00000010
        /*0140*/ 	.short	0x0100
        /*0142*/ 	.byte	0x04
	.zero		1


	//   ....[5]....
        /*0144*/ 	.word	0x00000660
        /*0148*/ 	.word	0x000000ff
        /*014c*/ 	.word	0x00000030
        /*0150*/ 	.short	0x0100
        /*0152*/ 	.byte	0x04
	.zero		1


	//   ....[6]....
        /*0154*/ 	.word	0x00000670
        /*0158*/ 	.word	0x000000ff
        /*015c*/ 	.word	0x00000018
        /*0160*/ 	.short	0x0100
        /*0162*/ 	.byte	0x04
	.zero		1


	//   ....[7]....
        /*0164*/ 	.word	0x00000680
        /*0168*/ 	.word	0x000000ff
        /*016c*/ 	.word	0x00000038
        /*0170*/ 	.short	0x0100
        /*0172*/ 	.byte	0x04
	.zero		1


	//   ....[8]....
        /*0174*/ 	.word	0x000007b0
        /*0178*/ 	.word	0x000000ff
        /*017c*/ 	.word	0x00000040
        /*0180*/ 	.short	0x0100
        /*0182*/ 	.byte	0x04
	.zero		1


	//   ....[9]....
        /*0184*/ 	.word	0x000007c0
        /*0188*/ 	.word	0x000000ff
        /*018c*/ 	.word	0x00000050
        /*0190*/ 	.short	0x0100
        /*0192*/ 	.byte	0x04
	.zero		1


	//   ....[10]....
        /*0194*/ 	.word	0x000007d0
        /*0198*/ 	.word	0x000000ff
        /*019c*/ 	.word	0x00000048
        /*01a0*/ 	.short	0x0100
        /*01a2*/ 	.byte	0x04
	.zero		1


	//   ....[11]....
        /*01a4*/ 	.word	0x000007e0
        /*01a8*/ 	.word	0x000000ff
        /*01ac*/ 	.word	0x00000058
        /*01b0*/ 	.short	0x0100
        /*01b2*/ 	.byte	0x04
	.zero		1


	//   ....[12]....
        /*01b4*/ 	.word	0x000008d0
        /*01b8*/ 	.word	0x000000ff
        /*01bc*/ 	.word	0x00000060
        /*01c0*/ 	.short	0x0100
        /*01c2*/ 	.byte	0x06
	.zero		1


	//   ....[13]....
        /*01c4*/ 	.word	0x000008e0
        /*01c8*/ 	.word	0x000000ff
        /*01cc*/ 	.word	0x00000068
        /*01d0*/ 	.short	0x0100
        /*01d2*/ 	.byte	0x06
	.zero		1


	//   ....[14]....
        /*01d4*/ 	.word	0x00000a20
        /*01d8*/ 	.word	0x000000ff
        /*01dc*/ 	.word	0x00000070
        /*01e0*/ 	.short	0x0100
        /*01e2*/ 	.byte	0x06
	.zero		1


	//   ....[15]....
        /*01e4*/ 	.word	0x00000a30
        /*01e8*/ 	.word	0x000000ff
        /*01ec*/ 	.word	0x00000080
        /*01f0*/ 	.short	0x0100
        /*01f2*/ 	.byte	0x06
	.zero		1


	//   ....[16]....
        /*01f4*/ 	.word	0x00000a40
        /*01f8*/ 	.word	0x000000ff
        /*01fc*/ 	.word	0x00000078
        /*0200*/ 	.short	0x0100
        /*0202*/ 	.byte	0x06
	.zero		1


	//   ....[17]....
        /*0204*/ 	.word	0x00000a50
        /*0208*/ 	.word	0x000000ff
        /*020c*/ 	.word	0x00000088
        /*0210*/ 	.short	0x0100
        /*0212*/ 	.byte	0x06
	.zero		1


	//   ....[18]....
        /*0214*/ 	.word	0x00000b80
        /*0218*/ 	.word	0x000000ff
        /*021c*/ 	.word	0x00000090
        /*0220*/ 	.short	0x0100
        /*0222*/ 	.byte	0x04
	.zero		1


	//   ....[19]....
        /*0224*/ 	.word	0x00000b90
        /*0228*/ 	.word	0x000000ff
        /*022c*/ 	.word	0x000000b0
        /*0230*/ 	.short	0x0100
        /*0232*/ 	.byte	0x04
	.zero		1


	//   ....[20]....
        /*0234*/ 	.word	0x00000ba0
        /*0238*/ 	.word	0x000000ff
        /*023c*/ 	.word	0x00000098
        /*0240*/ 	.short	0x0100
        /*0242*/ 	.byte	0x04
	.zero		1


	//   ....[21]....
        /*0244*/ 	.word	0x00000bb0
        /*0248*/ 	.word	0x000000ff
        /*024c*/ 	.word	0x000000b8
        /*0250*/ 	.short	0x0100
        /*0252*/ 	.byte	0x04
	.zero		1


	//   ....[22]....
        /*0254*/ 	.word	0x00000bc0
        /*0258*/ 	.word	0x000000ff
        /*025c*/ 	.word	0x000000a0
        /*0260*/ 	.short	0x0100
        /*0262*/ 	.byte	0x04
	.zero		1


	//   ....[23]....
        /*0264*/ 	.word	0x00000bd0
        /*0268*/ 	.word	0x000000ff
        /*026c*/ 	.word	0x000000c0
        /*0270*/ 	.short	0x0100
        /*0272*/ 	.byte	0x04
	.zero		1


	//   ....[24]....
        /*0274*/ 	.word	0x00000be0
        /*0278*/ 	.word	0x000000ff
        /*027c*/ 	.word	0x000000a8
        /*0280*/ 	.short	0x0100
        /*0282*/ 	.byte	0x04
	.zero		1


	//   ....[25]....
        /*0284*/ 	.word	0x00000bf0
        /*0288*/ 	.word	0x000000ff
        /*028c*/ 	.word	0x000000c8
        /*0290*/ 	.short	0x0100
        /*0292*/ 	.byte	0x04
	.zero		1


	//   ....[26]....
        /*0294*/ 	.word	0x00000ce0
        /*0298*/ 	.word	0x000000ff
        /*029c*/ 	.word	0x000000d0
        /*02a0*/ 	.short	0x0100
        /*02a2*/ 	.byte	0x04
	.zero		1


	//   ....[27]....
        /*02a4*/ 	.word	0x00000cf0
        /*02a8*/ 	.word	0x000000ff
        /*02ac*/ 	.word	0x000000e0
        /*02b0*/ 	.short	0x0100
        /*02b2*/ 	.byte	0x04
	.zero		1


	//   ....[28]....
        /*02b4*/ 	.word	0x00000d00
        /*02b8*/ 	.word	0x000000ff
        /*02bc*/ 	.word	0x000000d8
        /*02c0*/ 	.short	0x0100
        /*02c2*/ 	.byte	0x04
	.zero		1


	//   ....[29]....
        /*02c4*/ 	.word	0x00000d10
        /*02c8*/ 	.word	0x000000ff
        /*02cc*/ 	.word	0x000000e8
        /*02d0*/ 	.short	0x0100
        /*02d2*/ 	.byte	0x04
	.zero		1


	//   ....[30]....
        /*02d4*/ 	.word	0x00001850
        /*02d8*/ 	.word	0x00000003
        /*02dc*/ 	.word	0x000000e0
        /*02e0*/ 	.short	0x010a
        /*02e2*/ 	.byte	0xff
	.zero		1


	//   ....[31]....
        /*02e4*/ 	.word	0x00001880
        /*02e8*/ 	.word	0x00000003
        /*02ec*/ 	.word	0x000000d0
        /*02f0*/ 	.short	0x0101
        /*02f2*/ 	.byte	0xff
	.zero		1


	//   ....[32]....
        /*02f4*/ 	.word	0x00001950
        /*02f8*/ 	.word	0x000000ff
        /*02fc*/ 	.word	0x00000020
        /*0300*/ 	.short	0x010a
        /*0302*/ 	.byte	0x04
	.zero		1


	//   ....[33]....
        /*0304*/ 	.word	0x000019d0
        /*0308*/ 	.word	0x000000ff
        /*030c*/ 	.word	0x00000020
        /*0310*/ 	.short	0x010a
        /*0312*/ 	.byte	0x21
	.zero		1


	//   ....[34]....
        /*0314*/ 	.word	0x00001b70
        /*0318*/ 	.word	0x000000ff
        /*031c*/ 	.word	0x00000020
        /*0320*/ 	.short	0x010a
        /*0322*/ 	.byte	0x08
	.zero		1


	//   ....[35]....
        /*0324*/ 	.word	0x00001c80
        /*0328*/ 	.word	0x000000ff
        /*032c*/ 	.word	0x00000068
        /*0330*/ 	.short	0x0101
        /*0332*/ 	.byte	0x06
	.zero		1


	//   ....[36]....
        /*0334*/ 	.word	0x00001ca0
        /*0338*/ 	.word	0x000000ff
        /*033c*/ 	.word	0x00000020
        /*0340*/ 	.short	0x010a
        /*0342*/ 	.byte	0x04
	.zero		1


	//   ....[37]....
        /*0344*/ 	.word	0x00001d20
        /*0348*/ 	.word	0x000000ff
        /*034c*/ 	.word	0x00000020
        /*0350*/ 	.short	0x010a
        /*0352*/ 	.byte	0x11
	.zero		1


	//   ....[38]....
        /*0354*/ 	.word	0x00001ec0
        /*0358*/ 	.word	0x000000ff
        /*035c*/ 	.word	0x00000020
        /*0360*/ 	.short	0x010a
        /*0362*/ 	.byte	0x07
	.zero		1


	//   ....[39]....
        /*0364*/ 	.word	0x00002000
        /*0368*/ 	.word	0x00000003
        /*036c*/ 	.word	0x00000070
        /*0370*/ 	.short	0x010a
        /*0372*/ 	.byte	0xff
	.zero		1


	//   ....[40]....
        /*0374*/ 	.word	0x00002150
        /*0378*/ 	.word	0x00000000
        /*037c*/ 	.word	0x00000000
        /*0380*/ 	.short	0x0101
        /*0382*/ 	.byte	0xff
	.zero		1


	//   ....[41]....
        /*0384*/ 	.word	0x00002700
        /*0388*/ 	.word	0x000000ff
        /*038c*/ 	.word	0x00000000
        /*0390*/ 	.short	0x010a
        /*0392*/ 	.byte	0x04
	.zero		1


	//   ....[42]....
        /*0394*/ 	.word	0x00002790
        /*0398*/ 	.word	0x000000ff
        /*039c*/ 	.word	0x00000000
        /*03a0*/ 	.short	0x010a
        /*03a2*/ 	.byte	0x05
	.zero		1


	//   ....[43]....
        /*03a4*/ 	.word	0x00002820
        /*03a8*/ 	.word	0x000000ff
        /*03ac*/ 	.word	0x00000000
        /*03b0*/ 	.short	0x010a
        /*03b2*/ 	.byte	0x05
	.zero		1


	//   ....[44]....
        /*03b4*/ 	.word	0x000028c0
        /*03b8*/ 	.word	0x00000000
        /*03bc*/ 	.word	0x00000000
        /*03c0*/ 	.short	0x010a
        /*03c2*/ 	.byte	0xff
	.zero		1


	//   ....[45]....
        /*03c4*/ 	.word	0x000029e0
        /*03c8*/ 	.word	0x00000002
        /*03cc*/ 	.word	0x000000d0
        /*03d0*/ 	.short	0x010a
        /*03d2*/ 	.byte	0xff
	.zero		1


	//   ....[46]....
        /*03d4*/ 	.word	0x00002a40
        /*03d8*/ 	.word	0x00000004
        /*03dc*/ 	.word	0x00000000
        /*03e0*/ 	.short	0x0101
        /*03e2*/ 	.byte	0xff
	.zero		1


	//   ....[47]....
        /*03e4*/ 	.word	0x00002a60
        /*03e8*/ 	.word	0x000000ff
        /*03ec*/ 	.word	0x00000080
        /*03f0*/ 	.short	0x010a
        /*03f2*/ 	.byte	0x04
	.zero		1


	//   ....[48]....
        /*03f4*/ 	.word	0x00002b80
        /*03f8*/ 	.word	0x00000002
        /*03fc*/ 	.word	0x00000070
        /*0400*/ 	.short	0x010a
        /*0402*/ 	.byte	0xff
	.zero		1


	//   ....[49]....
        /*0404*/ 	.word	0x00002c90
        /*0408*/ 	.word	0x00000002
        /*040c*/ 	.word	0x00000000
        /*0410*/ 	.short	0x0101
        /*0412*/ 	.byte	0xff
	.zero		1


	//   ....[50]....
        /*0414*/ 	.word	0x00002d20
        /*0418*/ 	.word	0x000000ff
        /*041c*/ 	.word	0x00000080
        /*0420*/ 	.short	0x0106
        /*0422*/ 	.byte	0x04
	.zero		1


	//   ....[51]....
        /*0424*/ 	.word	0x00002d40
        /*0428*/ 	.word	0x000000ff
        /*042c*/ 	.word	0x00000080
        /*0430*/ 	.short	0x010a
        /*0432*/ 	.byte	0x04
	.zero		1


	//   ....[52]....
        /*0434*/ 	.word	0x00002dd0
        /*0438*/ 	.word	0x000000ff
        /*043c*/ 	.word	0x00000080
        /*0440*/ 	.short	0x0106
        /*0442*/ 	.byte	0x07
	.zero		1


	//   ....[53]....
        /*0444*/ 	.word	0x00002e10
        /*0448*/ 	.word	0x00000000
        /*044c*/ 	.word	0x00000080
        /*0450*/ 	.short	0x010a
        /*0452*/ 	.byte	0xff
	.zero		1


	//   ....[54]....
        /*0454*/ 	.word	0x00003320
        /*0458*/ 	.word	0x00000000
        /*045c*/ 	.word	0x00000070
        /*0460*/ 	.short	0x010a
        /*0462*/ 	.byte	0xff
	.zero		1


	//   ....[55]....
        /*0464*/ 	.word	0x00003430
        /*0468*/ 	.word	0x00000003
        /*046c*/ 	.word	0x00000000
        /*0470*/ 	.short	0x0101
        /*0472*/ 	.byte	0xff
	.zero		1


	//   ....[56]....
        /*0474*/ 	.word	0x00003440
        /*0478*/ 	.word	0x000000ff
        /*047c*/ 	.word	0x00000000
        /*0480*/ 	.short	0x010a
        /*0482*/ 	.byte	0x04
	.zero		1


	//   ....[57]....
        /*0484*/ 	.word	0x00003460
        /*0488*/ 	.word	0x000000ff
        /*048c*/ 	.word	0x000000b0
        /*0490*/ 	.short	0x010a
        /*0492*/ 	.byte	0x16
	.zero		1


	//   ....[58]....
        /*0494*/ 	.word	0x00003530
        /*0498*/ 	.word	0x000000ff
        /*049c*/ 	.word	0x00000000
        /*04a0*/ 	.short	0x010a
        /*04a2*/ 	.byte	0x05
	.zero		1


	//   ....[59]....
        /*04a4*/ 	.word	0x00003670
        /*04a8*/ 	.word	0x000000ff
        /*04ac*/ 	.word	0x00000000
        /*04b0*/ 	.short	0x010a
        /*04b2*/ 	.byte	0x04
	.zero		1


	//   ....[60]....
        /*04b4*/ 	.word	0x00003860
        /*04b8*/ 	.word	0x000000ff
        /*04bc*/ 	.word	0x00000000
        /*04c0*/ 	.short	0x010a
        /*04c2*/ 	.byte	0x04
	.zero		1


	//   ....[61]....
        /*04c4*/ 	.word	0x000038f0
        /*04c8*/ 	.word	0x000000ff
        /*04cc*/ 	.word	0x00000000
        /*04d0*/ 	.short	0x010a
        /*04d2*/ 	.byte	0x05
	.zero		1


	//   ....[62]....
        /*04d4*/ 	.word	0x00003980
        /*04d8*/ 	.word	0x000000ff
        /*04dc*/ 	.word	0x00000000
        /*04e0*/ 	.short	0x010a
        /*04e2*/ 	.byte	0x05
	.zero		1


	//   ....[63]....
        /*04e4*/ 	.word	0x00003a10
        /*04e8*/ 	.word	0x000000ff
        /*04ec*/ 	.word	0x00000000
        /*04f0*/ 	.short	0x010a
        /*04f2*/ 	.byte	0x04
	.zero		1


	//   ....[64]....
        /*04f4*/ 	.word	0x00003ec0
        /*04f8*/ 	.word	0x0000000c
        /*04fc*/ 	.word	0x00000070
        /*0500*/ 	.short	0x010a
        /*0502*/ 	.byte	0xff
	.zero		1


	//   ....[65]....
        /*0504*/ 	.word	0x00004030
        /*0508*/ 	.word	0x00000000
        /*050c*/ 	.word	0x00000000
        /*0510*/ 	.short	0x0101
        /*0512*/ 	.byte	0xff
	.zero		1


	//   ....[66]....
        /*0514*/ 	.word	0x000044c0
        /*0518*/ 	.word	0x000000ff
        /*051c*/ 	.word	0x00000068
        /*0520*/ 	.short	0x010a
        /*0522*/ 	.byte	0x15
	.zero		1


	//   ....[67]....
        /*0524*/ 	.word	0x00004640
        /*0528*/ 	.word	0x000000ff
        /*052c*/ 	.word	0x00000050
        /*0530*/ 	.short	0x010a
        /*0532*/ 	.byte	0x15
	.zero		1


	//   ....[68]....
        /*0534*/ 	.word	0x000047c0
        /*0538*/ 	.word	0x000000ff
        /*053c*/ 	.word	0x00000040
        /*0540*/ 	.short	0x010b
        /*0542*/ 	.byte	0x15
	.zero		1


	//   ....[69]....
        /*0544*/ 	.word	0x000047d0
        /*0548*/ 	.word	0x000000ff
        /*054c*/ 	.word	0x00000000
        /*0550*/ 	.short	0x0101
        /*0552*/ 	.byte	0x06
	.zero		1


	//   ....[70]....
        /*0554*/ 	.word	0x000047e0
        /*0558*/ 	.word	0x000000ff
        /*055c*/ 	.word	0x00000058
        /*0560*/ 	.short	0x010a
        /*0562*/ 	.byte	0x15
	.zero		1


	//   ....[71]....
        /*0564*/ 	.word	0x000049d0
        /*0568*/ 	.word	0x000000ff
        /*056c*/ 	.word	0x00000048
        /*0570*/ 	.short	0x010b
        /*0572*/ 	.byte	0x15
	.zero		1


	//   ....[72]....
        /*0574*/ 	.word	0x000049e0
        /*0578*/ 	.word	0x000000ff
        /*057c*/ 	.word	0x00000000
        /*0580*/ 	.short	0x0101
        /*0582*/ 	.byte	0x21
	.zero		1


	//   ....[73]....
        /*0584*/ 	.word	0x00004a10
        /*0588*/ 	.word	0x000000ff
        /*058c*/ 	.word	0x00000050
        /*0590*/ 	.short	0x010a
        /*0592*/ 	.byte	0x15
	.zero		1


	//   ....[74]....
        /*0594*/ 	.word	0x00004a50
        /*0598*/ 	.word	0x00000000
        /*059c*/ 	.word	0x00000058
        /*05a0*/ 	.short	0x010a
        /*05a2*/ 	.byte	0xff
	.zero		1


	//   ....[75]....
        /*05a4*/ 	.word	0x00004d50
        /*05a8*/ 	.word	0x00000003
        /*05ac*/ 	.word	0x00000070
        /*05b0*/ 	.short	0x010a
        /*05b2*/ 	.byte	0xff
	.zero		1


	//   ....[76]....
        /*05b4*/ 	.word	0x00004ed0
        /*05b8*/ 	.word	0x00000000
        /*05bc*/ 	.word	0x00000000
        /*05c0*/ 	.short	0x0101
        /*05c2*/ 	.byte	0xff
	.zero		1


	//   ....[77]....
        /*05c4*/ 	.word	0x00005a20
        /*05c8*/ 	.word	0x00000003
        /*05cc*/ 	.word	0x00000040
        /*05d0*/ 	.short	0x010a
        /*05d2*/ 	.byte	0xff
	.zero		1


	//   ....[78]....
        /*05d4*/ 	.word	0x00005a60
        /*05d8*/ 	.word	0x0000004e
        /*05dc*/ 	.word	0x00000090
        /*05e0*/ 	.short	0x010a
        /*05e2*/ 	.byte	0xff
	.zero		1


	//   ....[79]....
        /*05e4*/ 	.word	0x00005ba0
        /*05e8*/ 	.word	0x00000003
        /*05ec*/ 	.word	0x00000040
        /*05f0*/ 	.short	0x010a
        /*05f2*/ 	.byte	0xff
	.zero		1


	//   ....[80]....
        /*05f4*/ 	.word	0x00005d00
        /*05f8*/ 	.word	0x00000000
        /*05fc*/ 	.word	0x00000000
        /*0600*/ 	.short	0x0101
        /*0602*/ 	.byte	0xff
	.zero		1


	//   ....[81]....
        /*0604*/ 	.word	0x00005d60
        /*0608*/ 	.word	0x0000004e
        /*060c*/ 	.word	0x00000090
        /*0610*/ 	.short	0x010a
        /*0612*/ 	.byte	0xff
	.zero		1


	//   ....[82]....
        /*0614*/ 	.word	0x000070f0
        /*0618*/ 	.word	0x0000006f
        /*061c*/ 	.word	0x00000040
        /*0620*/ 	.short	0x010a
        /*0622*/ 	.byte	0xff
	.zero		1


	//   ....[83]....
        /*0624*/ 	.word	0x000071c0
        /*0628*/ 	.word	0x0000006f
        /*062c*/ 	.word	0x00000040
        /*0630*/ 	.short	0x010a
        /*0632*/ 	.byte	0xff
	.zero		1


	//   ....[84]....
        /*0634*/ 	.word	0x00007320
        /*0638*/ 	.word	0x00000000
        /*063c*/ 	.word	0x00000000
        /*0640*/ 	.short	0x0101
        /*0642*/ 	.byte	0xff
	.zero		1


	//   ....[85]....
        /*0644*/ 	.word	0x00007680
        /*0648*/ 	.word	0x000000ff
        /*064c*/ 	.word	0x00000000
        /*0650*/ 	.short	0x0101
        /*0652*/ 	.byte	0x04
	.zero		1


	//   ....[86]....
        /*0654*/ 	.word	0x000088a0
        /*0658*/ 	.word	0x00000003
        /*065c*/ 	.word	0x000000e0
        /*0660*/ 	.short	0x010a
        /*0662*/ 	.byte	0xff
	.zero		1


	//   ....[87]....
        /*0664*/ 	.word	0x00008900
        /*0668*/ 	.word	0x00000000
        /*066c*/ 	.word	0x00000020
        /*0670*/ 	.short	0x010a
        /*0672*/ 	.byte	0xff
	.zero		1


	//   ....[88]....
        /*0674*/ 	.word	0x00008960
        /*0678*/ 	.word	0x00000000
        /*067c*/ 	.word	0x00000020
        /*0680*/ 	.short	0x010a
        /*0682*/ 	.byte	0xff
	.zero		1


	//   ....[89]....
        /*0684*/ 	.word	0x000089b0
        /*0688*/ 	.word	0x00000003
        /*068c*/ 	.word	0x00000070
        /*0690*/ 	.short	0x010a
        /*0692*/ 	.byte	0xff
	.zero		1


	//   ....[90]....
        /*0694*/ 	.word	0x00008a10
        /*0698*/ 	.word	0x00000000
        /*069c*/ 	.word	0x00000000
        /*06a0*/ 	.short	0x010a
        /*06a2*/ 	.byte	0xff
	.zero		1


	//   ....[91]....
        /*06a4*/ 	.word	0x00008a70
        /*06a8*/ 	.word	0x00000000
        /*06ac*/ 	.word	0x00000000
        /*06b0*/ 	.short	0x010a
        /*06b2*/ 	.byte	0xff
	.zero		1


	//   ....[92]....
        /*06b4*/ 	.word	0x00008ad0
        /*06b8*/ 	.word	0x00000000
        /*06bc*/ 	.word	0x00000000
        /*06c0*/ 	.short	0x010a
        /*06c2*/ 	.byte	0xff
	.zero		1


	//   ....[93]....
        /*06c4*/ 	.word	0x00008b20
        /*06c8*/ 	.word	0x00000002
        /*06cc*/ 	.word	0x000000d0
        /*06d0*/ 	.short	0x010a
        /*06d2*/ 	.byte	0xff
	.zero		1


	//   ....[94]....
        /*06d4*/ 	.word	0x00008b80
        /*06d8*/ 	.word	0x00000002
        /*06dc*/ 	.word	0x00000080
        /*06e0*/ 	.short	0x010a
        /*06e2*/ 	.byte	0xff
	.zero		1


	//   ....[95]....
        /*06e4*/ 	.word	0x00008bd0
        /*06e8*/ 	.word	0x00000002
        /*06ec*/ 	.word	0x00000070
        /*06f0*/ 	.short	0x010a
        /*06f2*/ 	.byte	0xff
	.zero		1


	//   ....[96]....
        /*06f4*/ 	.word	0x00008c30
        /*06f8*/ 	.word	0x00000000
        /*06fc*/ 	.word	0x00000080
        /*0700*/ 	.short	0x010a
        /*0702*/ 	.byte	0xff
	.zero		1


	//   ....[97]....
        /*0704*/ 	.word	0x00008c80
        /*0708*/ 	.word	0x00000000
        /*070c*/ 	.word	0x00000070
        /*0710*/ 	.short	0x010a
        /*0712*/ 	.byte	0xff
	.zero		1


	//   ....[98]....
        /*0714*/ 	.word	0x00008ce0
        /*0718*/ 	.word	0x00000003
        /*071c*/ 	.word	0x000000b0
        /*0720*/ 	.short	0x010a
        /*0722*/ 	.byte	0xff
	.zero		1


	//   ....[99]....
        /*0724*/ 	.word	0x00008d40
        /*0728*/ 	.word	0x00000000
        /*072c*/ 	.word	0x00000000
        /*0730*/ 	.short	0x010a
        /*0732*/ 	.byte	0xff
	.zero		1


	//   ....[100]....
        /*0734*/ 	.word	0x00008da0
        /*0738*/ 	.word	0x00000000
        /*073c*/ 	.word	0x00000000
        /*0740*/ 	.short	0x010a
        /*0742*/ 	.byte	0xff
	.zero		1


	//   ....[101]....
        /*0744*/ 	.word	0x00008e00
        /*0748*/ 	.word	0x00000000
        /*074c*/ 	.word	0x00000000
        /*0750*/ 	.short	0x010a
        /*0752*/ 	.byte	0xff
	.zero		1


	//   ....[102]....
        /*0754*/ 	.word	0x00008e60
        /*0758*/ 	.word	0x00000000
        /*075c*/ 	.word	0x00000000
        /*0760*/ 	.short	0x010a
        /*0762*/ 	.byte	0xff
	.zero		1


	//   ....[103]....
        /*0764*/ 	.word	0x00008ec0
        /*0768*/ 	.word	0x00000000
        /*076c*/ 	.word	0x00000000
        /*0770*/ 	.short	0x010a
        /*0772*/ 	.byte	0xff
	.zero		1


	//   ....[104]....
        /*0774*/ 	.word	0x00008f10
        /*0778*/ 	.word	0x0000000c
        /*077c*/ 	.word	0x00000070
        /*0780*/ 	.short	0x010a
        /*0782*/ 	.byte	0xff
	.zero		1


	//   ....[105]....
        /*0784*/ 	.word	0x00008f70
        /*0788*/ 	.word	0x00000000
        /*078c*/ 	.word	0x00000068
        /*0790*/ 	.short	0x010a
        /*0792*/ 	.byte	0xff
	.zero		1


	//   ....[106]....
        /*0794*/ 	.word	0x00008fd0
        /*0798*/ 	.word	0x00000000
        /*079c*/ 	.word	0x00000050
        /*07a0*/ 	.short	0x010a
        /*07a2*/ 	.byte	0xff
	.zero		1


	//   ....[107]....
        /*07a4*/ 	.word	0x00009030
        /*07a8*/ 	.word	0x00000000
        /*07ac*/ 	.word	0x00000058
        /*07b0*/ 	.short	0x010a
        /*07b2*/ 	.byte	0xff
	.zero		1


	//   ....[108]....
        /*07b4*/ 	.word	0x00009090
        /*07b8*/ 	.word	0x00000000
        /*07bc*/ 	.word	0x00000050
        /*07c0*/ 	.short	0x010a
        /*07c2*/ 	.byte	0xff
	.zero		1


	//   ....[109]....
        /*07c4*/ 	.word	0x000090e0
        /*07c8*/ 	.word	0x00000003
        /*07cc*/ 	.word	0x00000070
        /*07d0*/ 	.short	0x010a
        /*07d2*/ 	.byte	0xff
	.zero		1


	//   ....[110]....
        /*07d4*/ 	.word	0x00009130
        /*07d8*/ 	.word	0x00000003
        /*07dc*/ 	.word	0x00000040
        /*07e0*/ 	.short	0x010a
        /*07e2*/ 	.byte	0xff
	.zero		1


	//   ....[111]....
        /*07e4*/ 	.word	0x00009180
        /*07e8*/ 	.word	0x0000004e
        /*07ec*/ 	.word	0x00000090
        /*07f0*/ 	.short	0x010a
        /*07f2*/ 	.byte	0xff
	.zero		1


	//   ....[112]....
        /*07f4*/ 	.word	0x000091d0
        /*07f8*/ 	.word	0x0000006f
        /*07fc*/ 	.word	0x00000040
        /*0800*/ 	.short	0x010a
        /*0802*/ 	.byte	0xff
	.zero		1


	//----- nvinfo : EIATTR_NUM_MBARRIERS
	.align		4
.L_47:
        /*0804*/ 	.byte	0x03, 0x38
        /*0806*/ 	.short	0x001e


	//----- nvinfo : EIATTR_EXIT_INSTR_OFFSETS
	.align		4
        /*0808*/ 	.byte	0x04, 0x1c
        /*080a*/ 	.short	(.L_49 - .L_48)


	//   ....[0]....
.L_48:
        /*080c*/ 	.word	0x000028f0


	//   ....[1]....
        /*0810*/ 	.word	0x00002de0


	//   ....[2]....
        /*0814*/ 	.word	0x00002e40


	//   ....[3]....
        /*0818*/ 	.word	0x00003c70


	//   ....[4]....
        /*081c*/ 	.word	0x00004a80


	//   ....[5]....
        /*0820*/ 	.word	0x00004ac0


	//   ....[6]....
        /*0824*/ 	.word	0x00008890


	//----- nvinfo : EIATTR_MAX_THREADS
	.align		4
.L_49:
        /*0828*/ 	.byte	0x04, 0x05
        /*082a*/ 	.short	(.L_51 - .L_50)
.L_50:
        /*082c*/ 	.word	0x00000100
        /*0830*/ 	.word	0x00000001
        /*0834*/ 	.word	0x00000001


	//----- nvinfo : EIATTR_CRS_STACK_SIZE
	.align		4
.L_51:
        /*0838*/ 	.byte	0x04, 0x1e
        /*083a*/ 	.short	(.L_53 - .L_52)
.L_52:
        /*083c*/ 	.word	0x00000000


	//----- nvinfo : EIATTR_CBANK_PARAM_SIZE
	.align		4
.L_53:
        /*0840*/ 	.byte	0x03, 0x19
        /*0842*/ 	.short	0x0800


	//----- nvinfo : EIATTR_PARAM_CBANK
	.align		4
        /*0844*/ 	.byte	0x04, 0x0a
        /*0846*/ 	.short	(.L_55 - .L_54)
	.align		4
.L_54:
        /*0848*/ 	.word	index@(.nv.constant0._ZN7cutlass13device_kernelINS_4gemm6kernel13GemmUniversalIN4cute5tupleIJiiiiEEENS1_10collective13CollectiveMmaINS1_35MainloopSm100TmaUmmaWarpSpecializedILi4ELi2ELi4ENS5_IJNS4_1CILi1EEENSA_ILi2EEESB_EEEEENS5_IJNSA_ILi128EEESF_NSA_ILi64EEEEEEaNS5_IJlSB_lEEEaSI_NS4_8TiledMMAINS4_8MMA_AtomIJNS4_15SM100_MMA_S8_SSIaaiLi128ELi128ELNS4_4UMMA5MajorE0ELSN_0ELNSM_8SaturateE0EEEEEENS4_6LayoutINS5_IJSB_SB_SB_EEENS5_IJNSA_ILi0EEEST_ST_EEEEENS5_IJNS4_10UnderscoreESW_SW_EEEEENS4_23SM90_TMA_LOAD_MULTICASTENS4_14ComposedLayoutINS4_7SwizzleILi2ELi4ELi3EEENS4_18smem_ptr_flag_bitsILi8EEENSR_INS5_IJNSA_ILi8EEESG_EEENS5_IJSG_SB_EEEEEEEvNS4_8identityENS4_13SM90_TMA_LOADES19_vS1A_EENS_8epilogue10collective18CollectiveEpilogueINS1D_23Sm100TmaWarpSpecializedILi2ELi2ELi64ELb0ELb0EEEJSH_NS5_IJNSR_ISF_SB_EENSR_ISG_SB_EEEEEaSI_aSI_NS1D_6fusion15FusionCallbacksIS1H_NS1L_17LinearCombinationIaiaiLNS_15FloatRoundStyleE2EEESH_S1K_JEEENS4_5SM1004TMEM4LOAD26SM100_TMEM_LOAD_32dp32b64xES1B_S19_NS4_39AutoVectorizingCopyWithAssumedAlignmentILi128EEENS4_14SM90_TMA_STOREES19_S1W_S1W_EEEvvEEEEvNT_6ParamsE)
        /*084c*/ 	.short	0x0380
        /*084e*/ 	.short	0x0800


	//----- nvinfo : EIATTR_SW_WAR
	.align		4
.L_55:
        /*0850*/ 	.byte	0x04, 0x36
        /*0852*/ 	.short	(.L_57 - .L_56)
.L_56:
        /*0854*/ 	.word	0x00000008
.L_57:


//--------------------- .nv.callgraph             --------------------------
	.section	.nv.callgraph,"",@"SHT_CUDA_CALLGRAPH"
	.align	4
	.sectionentsize	8
	.align		4
        /*0000*/ 	.word	0x00000000
	.align		4
        /*0004*/ 	.word	0xffffffff
	.align		4
        /*0008*/ 	.word	index@(_ZN7cutlass13device_kernelINS_4gemm6kernel13GemmUniversalIN4cute5tupleIJiiiiEEENS1_10collective13CollectiveMmaINS1_35MainloopSm100TmaUmmaWarpSpecializedILi4ELi2ELi4ENS5_IJNS4_1CILi1EEENSA_ILi2EEESB_EEEEENS5_IJNSA_ILi128EEESF_NSA_ILi64EEEEEEaNS5_IJlSB_lEEEaSI_NS4_8TiledMMAINS4_8MMA_AtomIJNS4_15SM100_MMA_S8_SSIaaiLi128ELi128ELNS4_4UMMA5MajorE0ELSN_0ELNSM_8SaturateE0EEEEEENS4_6LayoutINS5_IJSB_SB_SB_EEENS5_IJNSA_ILi0EEEST_ST_EEEEENS5_IJNS4_10UnderscoreESW_SW_EEEEENS4_23SM90_TMA_LOAD_MULTICASTENS4_14ComposedLayoutINS4_7SwizzleILi2ELi4ELi3EEENS4_18smem_ptr_flag_bitsILi8EEENSR_INS5_IJNSA_ILi8EEESG_EEENS5_IJSG_SB_EEEEEEEvNS4_8identityENS4_13SM90_TMA_LOADES19_vS1A_EENS_8epilogue10collective18CollectiveEpilogueINS1D_23Sm100TmaWarpSpecializedILi2ELi2ELi64ELb0ELb0EEEJSH_NS5_IJNSR_ISF_SB_EENSR_ISG_SB_EEEEEaSI_aSI_NS1D_6fusion15FusionCallbacksIS1H_NS1L_17LinearCombinationIaiaiLNS_15FloatRoundStyleE2EEESH_S1K_JEEENS4_5SM1004TMEM4LOAD26SM100_TMEM_LOAD_32dp32b64xES1B_S19_NS4_39AutoVectorizingCopyWithAssumedAlignmentILi128EEENS4_14SM90_TMA_STOREES19_S1W_S1W_EEEvvEEEEvNT_6ParamsE)
	.align		4
        /*000c*/ 	.word	index@(__assertfail)
	.align		4
        /*0010*/ 	.word	0x00000000
	.align		4
        /*0014*/ 	.word	0xfffffffe
	.align		4
        /*0018*/ 	.word	0x00000000
	.align		4
        /*001c*/ 	.word	0xfffffffd
	.align		4
        /*0020*/ 	.word	0x00000000
	.align		4
        /*0024*/ 	.word	0xfffffffc


//--------------------- .nv.constant4             --------------------------
	.section	.nv.constant4,"a",@progbits
	.align	8
	.align		8
.nv.constant4:
        /*0000*/ 	.dword	__assertfail
	.align		8
        /*0008*/ 	.dword	__unnamed_1
	.align		8
        /*0010*/ 	.dword	__unnamed_2
	.align		8
        /*0018*/ 	.dword	_ZN39_INTERNAL_622ee28e_4_k_cu_d28446d6_96844cuda3std3__45__cpo5beginE
	.align		8
        /*0020*/ 	.dword	_ZN39_INTERNAL_622ee28e_4_k_cu_d28446d6_96844cuda3std3__45__cpo3endE
	.align		8
        /*0028*/ 	.dword	_ZN39_INTERNAL_622ee28e_4_k_cu_d28446d6_96844cuda3std3__45__cpo6cbeginE
	.align		8
        /*0030*/ 	.dword	_ZN39_INTERNAL_622ee28e_4_k_cu_d28446d6_96844cuda3std3__45__cpo4cendE
	.align		8
        /*0038*/ 	.dword	_ZN39_INTERNAL_622ee28e_4_k_cu_d28446d6_96844cuda3std3__441_GLOBAL__N__622ee28e_4_k_cu_d28446d6_96846ignoreE
	.align		8
        /*0040*/ 	.dword	_ZN39_INTERNAL_622ee28e_4_k_cu_d28446d6_96844cuda3std3__419piecewise_constructE
	.align		8
        /*0048*/ 	.dword	_ZN39_INTERNAL_622ee28e_4_k_cu_d28446d6_96844cuda3std3__48in_placeE
	.align		8
        /*0050*/ 	.dword	_ZN39_INTERNAL_622ee28e_4_k_cu_d28446d6_96844cuda3std6ranges3__45__cpo4swapE
	.align		8
        /*0058*/ 	.dword	_ZN39_INTERNAL_622ee28e_4_k_cu_d28446d6_96844cuda3std6ranges3__45__cpo9iter_moveE
	.align		8
        /*0060*/ 	.dword	_ZN39_INTERNAL_622ee28e_4_k_cu_d28446d6_96844cute7productE
	.align		8
        /*0068*/ 	.dword	_ZN39_INTERNAL_622ee28e_4_k_cu_d28446d6_96844cute1_E
	.align		8
        /*0070*/ 	.dword	$str$25
	.align		8
        /*0078*/ 	.dword	$str$26
	.align		8
        /*0080*/ 	.dword	$str$27
	.align		8
        /*0088*/ 	.dword	$str$28


//--------------------- .text._ZN7cutlass13device_kernelINS_4gemm6kernel13GemmUniversalIN4cute5tupleIJiiiiEEENS1_10collective13CollectiveMmaINS1_35MainloopSm100TmaUmmaWarpSpecializedILi4ELi2ELi4ENS5_IJNS4_1CILi1EEENSA_ILi2EEESB_EEEEENS5_IJNSA_ILi128EEESF_NSA_ILi64EEEEEEaNS5_IJlSB_lEEEaSI_NS4_8TiledMMAINS4_8MMA_AtomIJNS4_15SM100_MMA_S8_SSIaaiLi128ELi128ELNS4_4UMMA5MajorE0ELSN_0ELNSM_8SaturateE0EEEEEENS4_6LayoutINS5_IJSB_SB_SB_EEENS5_IJNSA_ILi0EEEST_ST_EEEEENS5_IJNS4_10UnderscoreESW_SW_EEEEENS4_23SM90_TMA_LOAD_MULTICASTENS4_14ComposedLayoutINS4_7SwizzleILi2ELi4ELi3EEENS4_18smem_ptr_flag_bitsILi8EEENSR_INS5_IJNSA_ILi8EEESG_EEENS5_IJSG_SB_EEEEEEEvNS4_8identityENS4_13SM90_TMA_LOADES19_vS1A_EENS_8epilogue10collective18CollectiveEpilogueINS1D_23Sm100TmaWarpSpecializedILi2ELi2ELi64ELb0ELb0EEEJSH_NS5_IJNSR_ISF_SB_EENSR_ISG_SB_EEEEEaSI_aSI_NS1D_6fusion15FusionCallbacksIS1H_NS1L_17LinearCombinationIaiaiLNS_15FloatRoundStyleE2EEESH_S1K_JEEENS4_5SM1004TMEM4LOAD26SM100_TMEM_LOAD_32dp32b64xES1B_S19_NS4_39AutoVectorizingCopyWithAssumedAlignmentILi128EEENS4_14SM90_TMA_STOREES19_S1W_S1W_EEEvvEEEEvNT_6ParamsE --------------------------
	.section	.text._ZN7cutlass13device_kernelINS_4gemm6kernel13GemmUniversalIN4cute5tupleIJiiiiEEENS1_10collective13CollectiveMmaINS1_35MainloopSm100TmaUmmaWarpSpecializedILi4ELi2ELi4ENS5_IJNS4_1CILi1EEENSA_ILi2EEESB_EEEEENS5_IJNSA_ILi128EEESF_NSA_ILi64EEEEEEaNS5_IJlSB_lEEEaSI_NS4_8TiledMMAINS4_8MMA_AtomIJNS4_15SM100_MMA_S8_SSIaaiLi128ELi128ELNS4_4UMMA5MajorE0ELSN_0ELNSM_8SaturateE0EEEEEENS4_6LayoutINS5_IJSB_SB_SB_EEENS5_IJNSA_ILi0EEEST_ST_EEEEENS5_IJNS4_10UnderscoreESW_SW_EEEEENS4_23SM90_TMA_LOAD_MULTICASTENS4_14ComposedLayoutINS4_7SwizzleILi2ELi4ELi3EEENS4_18smem_ptr_flag_bitsILi8EEENSR_INS5_IJNSA_ILi8EEESG_EEENS5_IJSG_SB_EEEEEEEvNS4_8identityENS4_13SM90_TMA_LOADES19_vS1A_EENS_8epilogue10collective18CollectiveEpilogueINS1D_23Sm100TmaWarpSpecializedILi2ELi2ELi64ELb0ELb0EEEJSH_NS5_IJNSR_ISF_SB_EENSR_ISG_SB_EEEEEaSI_aSI_NS1D_6fusion15FusionCallbacksIS1H_NS1L_17LinearCombinationIaiaiLNS_15FloatRoundStyleE2EEESH_S1K_JEEENS4_5SM1004TMEM4LOAD26SM100_TMEM_LOAD_32dp32b64xES1B_S19_NS4_39AutoVectorizingCopyWithAssumedAlignmentILi128EEENS4_14SM90_TMA_STOREES19_S1W_S1W_EEEvvEEEEvNT_6ParamsE,"ax",@progbits
	.align	128
.text._ZN7cutlass13device_kernelINS_4gemm6kernel13GemmUniversalIN4cute5tupleIJiiiiEEENS1_10collective13CollectiveMmaINS1_35MainloopSm100TmaUmmaWarpSpecializedILi4ELi2ELi4ENS5_IJNS4_1CILi1EEENSA_ILi2EEESB_EEEEENS5_IJNSA_ILi128EEESF_NSA_ILi64EEEEEEaNS5_IJlSB_lEEEaSI_NS4_8TiledMMAINS4_8MMA_AtomIJNS4_15SM100_MMA_S8_SSIaaiLi128ELi128ELNS4_4UMMA5MajorE0ELSN_0ELNSM_8SaturateE0EEEEEENS4_6LayoutINS5_IJSB_SB_SB_EEENS5_IJNSA_ILi0EEEST_ST_EEEEENS5_IJNS4_10UnderscoreESW_SW_EEEEENS4_23SM90_TMA_LOAD_MULTICASTENS4_14ComposedLayoutINS4_7SwizzleILi2ELi4ELi3EEENS4_18smem_ptr_flag_bitsILi8EEENSR_INS5_IJNSA_ILi8EEESG_EEENS5_IJSG_SB_EEEEEEEvNS4_8identityENS4_13SM90_TMA_LOADES19_vS1A_EENS_8epilogue10collective18CollectiveEpilogueINS1D_23Sm100TmaWarpSpecializedILi2ELi2ELi64ELb0ELb0EEEJSH_NS5_IJNSR_ISF_SB_EENSR_ISG_SB_EEEEEaSI_aSI_NS1D_6fusion15FusionCallbacksIS1H_NS1L_17LinearCombinationIaiaiLNS_15FloatRoundStyleE2EEESH_S1K_JEEENS4_5SM1004TMEM4LOAD26SM100_TMEM_LOAD_32dp32b64xES1B_S19_NS4_39AutoVectorizingCopyWithAssumedAlignmentILi128EEENS4_14SM90_TMA_STOREES19_S1W_S1W_EEEvvEEEEvNT_6ParamsE:
        .type           _ZN7cutlass13device_kernelINS_4gemm6kernel13GemmUniversalIN4cute5tupleIJiiiiEEENS1_10collective13CollectiveMmaINS1_35MainloopSm100TmaUmmaWarpSpecializedILi4ELi2ELi4ENS5_IJNS4_1CILi1EEENSA_ILi2EEESB_EEEEENS5_IJNSA_ILi128EEESF_NSA_ILi64EEEEEEaNS5_IJlSB_lEEEaSI_NS4_8TiledMMAINS4_8MMA_AtomIJNS4_15SM100_MMA_S8_SSIaaiLi128ELi128ELNS4_4UMMA5MajorE0ELSN_0ELNSM_8SaturateE0EEEEEENS4_6LayoutINS5_IJSB_SB_SB_EEENS5_IJNSA_ILi0EEEST_ST_EEEEENS5_IJNS4_10UnderscoreESW_SW_EEEEENS4_23SM90_TMA_LOAD_MULTICASTENS4_14ComposedLayoutINS4_7SwizzleILi2ELi4ELi3EEENS4_18smem_ptr_flag_bitsILi8EEENSR_INS5_IJNSA_ILi8EEESG_EEENS5_IJSG_SB_EEEEEEEvNS4_8identityENS4_13SM90_TMA_LOADES19_vS1A_EENS_8epilogue10collective18CollectiveEpilogueINS1D_23Sm100TmaWarpSpecializedILi2ELi2ELi64ELb0ELb0EEEJSH_NS5_IJNSR_ISF_SB_EENSR_ISG_SB_EEEEEaSI_aSI_NS1D_6fusion15FusionCallbacksIS1H_NS1L_17LinearCombinationIaiaiLNS_15FloatRoundStyleE2EEESH_S1K_JEEENS4_5SM1004TMEM4LOAD26SM100_TMEM_LOAD_32dp32b64xES1B_S19_NS4_39AutoVectorizingCopyWithAssumedAlignmentILi128EEENS4_14SM90_TMA_STOREES19_S1W_S1W_EEEvvEEEEvNT_6ParamsE,@function
        .size           _ZN7cutlass13device_kernelINS_4gemm6kernel13GemmUniversalIN4cute5tupleIJiiiiEEENS1_10collective13CollectiveMmaINS1_35MainloopSm100TmaUmmaWarpSpecializedILi4ELi2ELi4ENS5_IJNS4_1CILi1EEENSA_ILi2EEESB_EEEEENS5_IJNSA_ILi128EEESF_NSA_ILi64EEEEEEaNS5_IJlSB_lEEEaSI_NS4_8TiledMMAINS4_8MMA_AtomIJNS4_15SM100_MMA_S8_SSIaaiLi128ELi128ELNS4_4UMMA5MajorE0ELSN_0ELNSM_8SaturateE0EEEEEENS4_6LayoutINS5_IJSB_SB_SB_EEENS5_IJNSA_ILi0EEEST_ST_EEEEENS5_IJNS4_10UnderscoreESW_SW_EEEEENS4_23SM90_TMA_LOAD_MULTICASTENS4_14ComposedLayoutINS4_7SwizzleILi2ELi4ELi3EEENS4_18smem_ptr_flag_bitsILi8EEENSR_INS5_IJNSA_ILi8EEESG_EEENS5_IJSG_SB_EEEEEEEvNS4_8identityENS4_13SM90_TMA_LOADES19_vS1A_EENS_8epilogue10collective18CollectiveEpilogueINS1D_23Sm100TmaWarpSpecializedILi2ELi2ELi64ELb0ELb0EEEJSH_NS5_IJNSR_ISF_SB_EENSR_ISG_SB_EEEEEaSI_aSI_NS1D_6fusion15FusionCallbacksIS1H_NS1L_17LinearCombinationIaiaiLNS_15FloatRoundStyleE2EEESH_S1K_JEEENS4_5SM1004TMEM4LOAD26SM100_TMEM_LOAD_32dp32b64xES1B_S19_NS4_39AutoVectorizingCopyWithAssumedAlignmentILi128EEENS4_14SM90_TMA_STOREES19_S1W_S1W_EEEvvEEEEvNT_6ParamsE,(.L_x_149 - _ZN7cutlass13device_kernelINS_4gemm6kernel13GemmUniversalIN4cute5tupleIJiiiiEEENS1_10collective13CollectiveMmaINS1_35MainloopSm100TmaUmmaWarpSpecializedILi4ELi2ELi4ENS5_IJNS4_1CILi1EEENSA_ILi2EEESB_EEEEENS5_IJNSA_ILi128EEESF_NSA_ILi64EEEEEEaNS5_IJlSB_lEEEaSI_NS4_8TiledMMAINS4_8MMA_AtomIJNS4_15SM100_MMA_S8_SSIaaiLi128ELi128ELNS4_4UMMA5MajorE0ELSN_0ELNSM_8SaturateE0EEEEEENS4_6LayoutINS5_IJSB_SB_SB_EEENS5_IJNSA_ILi0EEEST_ST_EEEEENS5_IJNS4_10UnderscoreESW_SW_EEEEENS4_23SM90_TMA_LOAD_MULTICASTENS4_14ComposedLayoutINS4_7SwizzleILi2ELi4ELi3EEENS4_18smem_ptr_flag_bitsILi8EEENSR_INS5_IJNSA_ILi8EEESG_EEENS5_IJSG_SB_EEEEEEEvNS4_8identityENS4_13SM90_TMA_LOADES19_vS1A_EENS_8epilogue10collective18CollectiveEpilogueINS1D_23Sm100TmaWarpSpecializedILi2ELi2ELi64ELb0ELb0EEEJSH_NS5_IJNSR_ISF_SB_EENSR_ISG_SB_EEEEEaSI_aSI_NS1D_6fusion15FusionCallbacksIS1H_NS1L_17LinearCombinationIaiaiLNS_15FloatRoundStyleE2EEESH_S1K_JEEENS4_5SM1004TMEM4LOAD26SM100_TMEM_LOAD_32dp32b64xES1B_S19_NS4_39AutoVectorizingCopyWithAssumedAlignmentILi128EEENS4_14SM90_TMA_STOREES19_S1W_S1W_EEEvvEEEEvNT_6ParamsE)
        .other          _ZN7cutlass13device_kernelINS_4gemm6kernel13GemmUniversalIN4cute5tupleIJiiiiEEENS1_10collective13CollectiveMmaINS1_35MainloopSm100TmaUmmaWarpSpecializedILi4ELi2ELi4ENS5_IJNS4_1CILi1EEENSA_ILi2EEESB_EEEEENS5_IJNSA_ILi128EEESF_NSA_ILi64EEEEEEaNS5_IJlSB_lEEEaSI_NS4_8TiledMMAINS4_8MMA_AtomIJNS4_15SM100_MMA_S8_SSIaaiLi128ELi128ELNS4_4UMMA5MajorE0ELSN_0ELNSM_8SaturateE0EEEEEENS4_6LayoutINS5_IJSB_SB_SB_EEENS5_IJNSA_ILi0EEEST_ST_EEEEENS5_IJNS4_10UnderscoreESW_SW_EEEEENS4_23SM90_TMA_LOAD_MULTICASTENS4_14ComposedLayoutINS4_7SwizzleILi2ELi4ELi3EEENS4_18smem_ptr_flag_bitsILi8EEENSR_INS5_IJNSA_ILi8EEESG_EEENS5_IJSG_SB_EEEEEEEvNS4_8identityENS4_13SM90_TMA_LOADES19_vS1A_EENS_8epilogue10collective18CollectiveEpilogueINS1D_23Sm100TmaWarpSpecializedILi2ELi2ELi64ELb0ELb0EEEJSH_NS5_IJNSR_ISF_SB_EENSR_ISG_SB_EEEEEaSI_aSI_NS1D_6fusion15FusionCallbacksIS1H_NS1L_17LinearCombinationIaiaiLNS_15FloatRoundStyleE2EEESH_S1K_JEEENS4_5SM1004TMEM4LOAD26SM100_TMEM_LOAD_32dp32b64xES1B_S19_NS4_39AutoVectorizingCopyWithAssumedAlignmentILi128EEENS4_14SM90_TMA_STOREES19_S1W_S1W_EEEvvEEEEvNT_6ParamsE,@"STO_CUDA_ENTRY STV_DEFAULT"
_ZN7cutlass13device_kernelINS_4gemm6kernel13GemmUniversalIN4cute5tupleIJiiiiEEENS1_10collective13CollectiveMmaINS1_35MainloopSm100TmaUmmaWarpSpecializedILi4ELi2ELi4ENS5_IJNS4_1CILi1EEENSA_ILi2EEESB_EEEEENS5_IJNSA_ILi128EEESF_NSA_ILi64EEEEEEaNS5_IJlSB_lEEEaSI_NS4_8TiledMMAINS4_8MMA_AtomIJNS4_15SM100_MMA_S8_SSIaaiLi128ELi128ELNS4_4UMMA5MajorE0ELSN_0ELNSM_8SaturateE0EEEEEENS4_6LayoutINS5_IJSB_SB_SB_EEENS5_IJNSA_ILi0EEEST_ST_EEEEENS5_IJNS4_10UnderscoreESW_SW_EEEEENS4_23SM90_TMA_LOAD_MULTICASTENS4_14ComposedLayoutINS4_7SwizzleILi2ELi4ELi3EEENS4_18smem_ptr_flag_bitsILi8EEENSR_INS5_IJNSA_ILi8EEESG_EEENS5_IJSG_SB_EEEEEEEvNS4_8identityENS4_13SM90_TMA_LOADES19_vS1A_EENS_8epilogue10collective18CollectiveEpilogueINS1D_23Sm100TmaWarpSpecializedILi2ELi2ELi64ELb0ELb0EEEJSH_NS5_IJNSR_ISF_SB_EENSR_ISG_SB_EEEEEaSI_aSI_NS1D_6fusion15FusionCallbacksIS1H_NS1L_17LinearCombinationIaiaiLNS_15FloatRoundStyleE2EEESH_S1K_JEEENS4_5SM1004TMEM4LOAD26SM100_TMEM_LOAD_32dp32b64xES1B_S19_NS4_39AutoVectorizingCopyWithAssumedAlignmentILi128EEENS4_14SM90_TMA_STOREES19_S1W_S1W_EEEvvEEEEvNT_6ParamsE:
[----:B------:R-:W1:Y:S01]  /*0000*/  LDC R1, c[0x0][0x37c] ;  /* 0x0000df00ff017b82 */ /* 0x000e620000000800 */
[----:B------:R-:W2:Y:S01]  /*0010*/  S2R R158, SR_TID.X ;  /* 0x00000000009e7919 */ /* 0x000ea20000002100 */
[----:B------:R-:W3:Y:S01]  /*0020*/  LDCU.64 UR8, c[0x0][0x890] ;  /* 0x00011200ff0877ac */ /* 0x000ee20008000a00 */
[----:B------:R-:W-:Y:S02]  /*0030*/  PRMT R145, RZ, 0x7610, R145 ;  /* 0x00007610ff917816 */ /* 0x000fe40000000091 */
[----:B------:R-:W-:Y:S01]  /*0040*/  ELECT P3, URZ, PT ;  /* 0x0000000000ff782f */ /* 0x000fe20003860000 */
[----:B---3--:R-:W-:-:S04]  /*0050*/  UISETP.NE.U32.AND UP0, UPT, UR8, URZ, UPT ;  /* 0x000000ff0800728c */ /* 0x008fc8000bf05070 */
[----:B------:R-:W-:Y:S01]  /*0060*/  UISETP.NE.AND.EX UP0, UPT, UR9, URZ, UPT, UP0 ;  /* 0x000000ff0900728c */ /* 0x000fe2000bf05300 */
[----:B--2---:R-:W-:-:S05]  /*0070*/  SHF.R.U32.HI R146, RZ, 0x5, R158 ;  /* 0x00000005ff927819 */ /* 0x004fca000001169e */
[----:B------:R-:W2:Y:S02]  /*0080*/  SHFL.IDX PT, R0, R146, RZ, 0x1f ;  /* 0x00001fff92007589 */ /* 0x000ea400000e0000 */
[----:B--2---:R-:W-:Y:S01]  /*0090*/  R2UR UR17, R0 ;  /* 0x00000000001172ca */ /* 0x004fe200000e0000 */
[----:B-1----:R-:W-:-:S14]  /*00a0*/  BRA.U UP0, `(.L_x_0) ;  /* 0x0000000100307547 */ /* 0x002fdc000b800000 */
[----:B------:R-:W1:Y:S02]  /*00b0*/  LDCU.64 UR4, c[0x0][0x888] ;  /* 0x00011100ff0477ac */ /* 0x000e640008000a00 */
[----:B-1----:R-:W-:-:S04]  /*00c0*/  UISETP.NE.U32.AND UP0, UPT, UR4, URZ, UPT ;  /* 0x000000ff0400728c */ /* 0x002fc8000bf05070 */
[----:B------:R-:W-:-:S09]  /*00d0*/  UISETP.NE.AND.EX UP0, UPT, UR5, URZ, UPT, UP0 ;  /* 0x000000ff0500728c */ /* 0x000fd2000bf05300 */
[----:B------:R-:W-:Y:S05]  /*00e0*/  BRA.U !UP0, `(.L_x_1) ;  /* 0x0000000108147547 */ /* 0x000fea000b800000 */
[----:B------:R-:W1:Y:S01]  /*00f0*/  LDC.64 R72, c[0x0][0x888] ;  /* 0x00022200ff487b82 */ /* 0x000e620000000a00 */
[----:B------:R-:W1:Y:S02]  /*0100*/  LDCU.64 UR4, c[0x0][0x358] ;  /* 0x00006b00ff0477ac */ /* 0x000e640008000a00 */
[----:B-1----:R1:W5:Y:S01]  /*0110*/  LDG.E R72, desc[UR4][R72.64] ;  /* 0x0000000448487981 */ /* 0x002362000c1e1900 */
[----:B------:R-:W-:Y:S01]  /*0120*/  HFMA2 R145, -RZ, RZ, 0, 5.9604644775390625e-08 ;  /* 0x00000001ff917431 */ /* 0x000fe200000001ff */
[----:B------:R-:W-:Y:S05]  /*0130*/  BRA `(.L_x_0) ;  /* 0x00000000000c7947 */ /* 0x000fea0003800000 */
.L_x_1:
[----:B------:R-:W1:Y:S01]  /*0140*/  LDCU UR4, c[0x0][0x880] ;  /* 0x00011000ff0477ac */ /* 0x000e620008000800 */
[----:B------:R-:W-:Y:S01]  /*0150*/  HFMA2 R145, -RZ, RZ, 0, 5.9604644775390625e-08 ;  /* 0x00000001ff917431 */ /* 0x000fe200000001ff */
[----:B-1----:R-:W-:-:S07]  /*0160*/  MOV R72, UR4 ;  /* 0x0000000400487c02 */ /* 0x002fce0008000f00 */
.L_x_0:
[----:B------:R-:W2:Y:S02]  /*0170*/  LDCU.64 UR4, c[0x0][0x8b0] ;  /* 0x00011600ff0477ac */ /* 0x000ea40008000a00 */
[----:B--2---:R-:W-:-:S04]  /*0180*/  UISETP.NE.U32.AND UP0, UPT, UR4, URZ, UPT ;  /* 0x000000ff0400728c */ /* 0x004fc8000bf05070 */
[----:B------:R-:W-:-:S09]  /*0190*/  UISETP.NE.AND.EX UP0, UPT, UR5, URZ, UPT, UP0 ;  /* 0x000000ff0500728c */ /* 0x000fd2000bf05300 */
[----:B------:R-:W-:Y:S05]  /*01a0*/  BRA.U UP0, `(.L_x_2) ;  /* 0x0000000100287547 */ /* 0x000fea000b800000 */
[----:B------:R-:W2:Y:S02]  /*01b0*/  LDCU.64 UR4, c[0x0][0x8a8] ;  /* 0x00011500ff0477ac */ /* 0x000ea40008000a00 */
[----:B--2---:R-:W-:-:S04]  /*01c0*/  UISETP.NE.U32.AND UP0, UPT, UR4, URZ, UPT ;  /* 0x000000ff0400728c */ /* 0x004fc8000bf05070 */
[----:B------:R-:W-:-:S09]  /*01d0*/  UISETP.NE.AND.EX UP0, UPT, UR5, URZ, UPT, UP0 ;  /* 0x000000ff0500728c */ /* 0x000fd2000bf05300 */
[----:B------:R-:W-:Y:S05]  /*01e0*/  BRA.U !UP0, `(.L_x_3) ;  /* 0x0000000108107547 */ /* 0x000fea000b800000 */
[----:B------:R-:W2:Y:S01]  /*01f0*/  LDC.64 R70, c[0x0][0x8a8] ;  /* 0x00022a00ff467b82 */ /* 0x000ea20000000a00 */
[----:B------:R-:W2:Y:S02]  /*0200*/  LDCU.64 UR4, c[0x0][0x358] ;  /* 0x00006b00ff0477ac */ /* 0x000ea40008000a00 */
[----:B--2---:R2:W5:Y:S01]  /*0210*/  LDG.E R70, desc[UR4][R70.64] ;  /* 0x0000000446467981 */ /* 0x004562000c1e1900 */
[----:B------:R-:W-:Y:S05]  /*0220*/  BRA `(.L_x_2) ;  /* 0x0000000000087947 */ /* 0x000fea0003800000 */
.L_x_3:
[----:B------:R-:W2:Y:S02]  /*0230*/  LDCU UR4, c[0x0][0x8a0] ;  /* 0x00011400ff0477ac */ /* 0x000ea40008000800 */
[----:B--2---:R-:W-:Y:S02]  /*0240*/  MOV R70, UR4 ;  /* 0x0000000400467c02 */ /* 0x004fe40008000f00 */
.L_x_2:
[----:B------:R-:W-:Y:S01]  /*0250*/  IMAD.U32 R0, RZ, RZ, UR17 ;  /* 0x00000011ff007e24 */ /* 0x000fe2000f8e00ff */
[----:B------:R-:W-:Y:S04]  /*0260*/  BSSY.RECONVERGENT B0, `(.L_x_4) ;  /* 0x000000c000007945 */ /* 0x000fe80003800200 */
[C---:B------:R-:W-:Y:S02]  /*0270*/  ISETP.NE.OR P1, PT, R0.reuse, 0x1, !P3 ;  /* 0x000000010000780c */ /* 0x040fe40005f25670 */
[----:B------:R-:W-:-:S11]  /*0280*/  ISETP.NE.OR P0, PT, R0, 0x3, !P3 ;  /* 0x000000030000780c */ /* 0x000fd60005f05670 */
[----:B------:R-:W-:Y:S05]  /*0290*/  @P1 BRA `(.L_x_5) ;  /* 0x0000000000201947 */ /* 0x000fea0003800000 */
[----:B------:R-:W3:Y:S02]  /*02a0*/  LDCU.64 UR4, c[0x0][0x348] ;  /* 0x00006900ff0477ac */ /* 0x000ee40008000a00 */
[----:B---3--:R-:W-:Y:S02]  /*02b0*/  UIADD3 UR6, UP1, UPT, UR4, 0x80, URZ ;  /* 0x0000008004067890 */ /* 0x008fe4000ff3e0ff */
[----:B------:R-:W-:Y:S02]  /*02c0*/  UIADD3 UR4, UP0, UPT, UR4, 0x180, URZ ;  /* 0x0000018004047890 */ /* 0x000fe4000ff1e0ff */
[----:B------:R-:W-:Y:S02]  /*02d0*/  UIADD3.X UR7, UPT, UPT, URZ, UR5, URZ, UP1, !UPT ;  /* 0x00000005ff077290 */ /* 0x000fe40008ffe4ff */
[----:B------:R-:W-:-:S07]  /*02e0*/  UIADD3.X UR5, UPT, UPT, URZ, UR5, URZ, UP0, !UPT ;  /* 0x00000005ff057290 */ /* 0x000fce00087fe4ff */
[----:B------:R3:W-:Y:S02]  /*02f0*/  UTMACCTL.PF [UR6] ;  /* 0x00000000060079b9 */ /* 0x0007e40008040000 */
[----:B------:R3:W-:Y:S02]  /*0300*/  UTMACCTL.PF [UR4] ;  /* 0x00000000040079b9 */ /* 0x0007e40008040000 */
[----:B---3--:R-:W-:Y:S01]  /*0310*/  NOP ;  /* 0x0000000000007918 */ /* 0x008fe20000000000 */
.L_x_5:
[----:B------:R-:W-:Y:S05]  /*0320*/  BSYNC.RECONVERGENT B0 ;  /* 0x0000000000007941 */ /* 0x000fea0003800200 */
.L_x_4:
[----:B------:R-:W-:Y:S04]  /*0330*/  BSSY.RECONVERGENT B0, `(.L_x_6) ;  /* 0x000000a000007945 */ /* 0x000fe80003800200 */
        /* <DEDUP_REMOVED lines=9> */
.L_x_7:
[----:B------:R-:W-:Y:S05]  /*03d0*/  BSYNC.RECONVERGENT B0 ;  /* 0x0000000000007941 */ /* 0x000fea0003800200 */
.L_x_6:
[----:B------:R-:W3:Y:S01]  /*03e0*/  LDCU.64 UR4, c[0x0][0x888] ;  /* 0x00011100ff0477ac */ /* 0x000ee20008000a00 */
[----:B------:R-:W-:Y:S02]  /*03f0*/  UISETP.EQ.U32.AND UP1, UPT, UR8, URZ, UPT ;  /* 0x000000ff0800728c */ /* 0x000fe4000bf22070 */
[----:B------:R-:W-:Y:S02]  /*0400*/  UPLOP3.LUT UP3, UPT, UPT, UPT, UPT, 0x80, 0x8 ;  /* 0x000000000008789c */ /* 0x000fe40003f6f070 */
[----:B---3--:R-:W-:-:S04]  /*0410*/  UISETP.NE.U32.AND UP0, UPT, UR4, URZ, UPT ;  /* 0x000000ff0400728c */ /* 0x008fc8000bf05070 */
[----:B------:R-:W-:-:S04]  /*0420*/  UISETP.NE.AND.EX UP0, UPT, UR5, URZ, UPT, UP0 ;  /* 0x000000ff0500728c */ /* 0x000fc8000bf05300 */
[----:B------:R-:W-:-:S04]  /*0430*/  UISETP.EQ.OR.EX UP2, UPT, UR9, URZ, !UP0, UP1 ;  /* 0x000000ff0900728c */ /* 0x000fc8000c742710 */
[----:B------:R-:W-:-:S06]  /*0440*/  UP2UR UR4, UPR, URZ, 0x4 ;  /* 0x00000004ff047883 */ /* 0x000fcc0008000000 */
[----:B------:R-:W-:Y:S01]  /*0450*/  MOV R148, UR4 ;  /* 0x0000000400947c02 */ /* 0x000fe20008000f00 */
[----:B------:R-:W-:Y:S06]  /*0460*/  BRA.U !UP2, `(.L_x_8) ;  /* 0x000000010a207547 */ /* 0x000fec000b800000 */
[----:B-----5:R-:W-:Y:S01]  /*0470*/  R2UR UR5, R72 ;  /* 0x00000000480572ca */ /* 0x020fe200000e0000 */
[----:B------:R-:W-:Y:S02]  /*0480*/  UISETP.NE.U32.AND UP1, UPT, UR8, URZ, UPT ;  /* 0x000000ff0800728c */ /* 0x000fe4000bf25070 */
[----:B------:R-:W-:Y:S02]  /*0490*/  USEL UR4, URZ, 0xffffffff, UP0 ;  /* 0xffffffffff047887 */ /* 0x000fe40008000000 */
[----:B------:R-:W-:-:S08]  /*04a0*/  UISETP.NE.AND.EX UP1, UPT, UR9, URZ, UPT, UP1 ;  /* 0x000000ff0900728c */ /* 0x000fd0000bf25310 */
[----:B------:R-:W-:-:S04]  /*04b0*/  UISETP.NE.AND UP0, UPT, UR5, URZ, UPT ;  /* 0x000000ff0500728c */ /* 0x000fc8000bf05270 */
[----:B------:R-:W-:-:S04]  /*04c0*/  @!UP1 USEL UR4, URZ, 0xffffffff, UP0 ;  /* 0xffffffffff049887 */ /* 0x000fc80008000000 */
[----:B------:R-:W-:-:S04]  /*04d0*/  ULOP3.LUT UR4, UR4, 0x1, URZ, 0xc0, !UPT ;  /* 0x0000000104047892 */ /* 0x000fc8000f8ec0ff */
[----:B------:R-:W-:-:S11]  /*04e0*/  UISETP.NE.U32.AND UP3, UPT, UR4, 0x1, UPT ;  /* 0x000000010400788c */ /* 0x000fd6000bf65070 */
.L_x_8:
[----:B------:R-:W3:Y:S01]  /*04f0*/  SHFL.IDX PT, R2, R146, RZ, 0x1f ;  /* 0x00001fff92027589 */ /* 0x000ee200000e0000 */
[----:B------:R-:W-:-:S04]  /*0500*/  UISETP.NE.AND UP0, UPT, UR17, 0x2, UPT ;  /* 0x000000021100788c */ /* 0x000fc8000bf05270 */
[----:B------:R-:W-:Y:S01]  /*0510*/  USEL UR37, URZ, 0x1, UP0 ;  /* 0x00000001ff257887 */ /* 0x000fe20008000000 */
[----:B---3--:R-:W-:-:S13]  /*0520*/  ISETP.NE.AND P0, PT, R2, RZ, PT ;  /* 0x000000ff0200720c */ /* 0x008fda0003f05270 */
[----:B------:R-:W-:Y:S05]  /*0530*/  @P0 BRA `(.L_x_9) ;  /* 0x0000000000580947 */ /* 0x000fea0003800000 */
[----:B------:R-:W3:Y:S01]  /*0540*/  S2UR UR4, SR_CgaCtaId ;  /* 0x00000000000479c3 */ /* 0x000ee20000008800 */
[----:B------:R-:W-:Y:S01]  /*0550*/  UMOV UR5, 0x400 ;  /* 0x0000040000057882 */ /* 0x000fe20000000000 */
[----:B------:R-:W-:Y:S01]  /*0560*/  UMOV UR8, 0x1 ;  /* 0x0000000100087882 */ /* 0x000fe20000000000 */
[----:B------:R-:W-:Y:S01]  /*0570*/  UMOV UR6, 0x2 ;  /* 0x0000000200067882 */ /* 0x000fe20000000000 */
[----:B------:R-:W-:-:S04]  /*0580*/  UIADD3 UR8, UPT, UPT, -UR8, 0x100000, URZ ;  /* 0x0010000008087890 */ /* 0x000fc8000fffe1ff */
[----:B------:R-:W-:Y:S02]  /*0590*/  USHF.L.U32 UR9, UR8, 0xb, URZ ;  /* 0x0000000b08097899 */ /* 0x000fe400080006ff */
[----:B------:R-:W-:Y:S02]  /*05a0*/  USHF.L.U32 UR8, UR8, 0x1, URZ ;  /* 0x0000000108087899 */ /* 0x000fe400080006ff */
[----:B------:R-:W-:-:S04]  /*05b0*/  UIADD3 UR6, UPT, UPT, -UR6, 0x100000, URZ ;  /* 0x0010000006067890 */ /* 0x000fc8000fffe1ff */
[----:B------:R-:W-:Y:S02]  /*05c0*/  USHF.L.U32 UR7, UR6, 0xb, URZ ;  /* 0x0000000b06077899 */ /* 0x000fe400080006ff */
[----:B------:R-:W-:Y:S01]  /*05d0*/  USHF.L.U32 UR6, UR6, 0x1, URZ ;  /* 0x0000000106067899 */ /* 0x000fe200080006ff */
[----:B------:R-:W-:Y:S01]  /*05e0*/  ELECT P0, URZ, PT ;  /* 0x0000000000ff782f */ /* 0x000fe20003800000 */
[----:B---3--:R-:W-:Y:S01]  /*05f0*/  ULEA UR4, UR4, UR5, 0x18 ;  /* 0x0000000504047291 */ /* 0x008fe2000f8ec0ff */
[----:B------:R-:W3:Y:S11]  /*0600*/  FENCE.VIEW.ASYNC.S ;  /* 0x00000000000073c6 */ /* 0x000ef60000000000 */
[----:B---3--:R3:W4:Y:S01]  /*0610*/  SYNCS.EXCH.64 URZ, [UR4], UR8 ;  /* 0x0000000804ff75b2 */ /* 0x0087220008000100 */
[----:B------:R3:W1:Y:S01]  /*0620*/  SYNCS.EXCH.64 URZ, [UR4+0x20], UR6 ;  /* 0x0000200604ff75b2 */ /* 0x0006620008000100 */
[----:B------:R3:W1:Y:S01]  /*0630*/  SYNCS.EXCH.64 URZ, [UR4+0x8], UR8 ;  /* 0x0000080804ff75b2 */ /* 0x0006620008000100 */
[----:B------:R3:W1:Y:S01]  /*0640*/  SYNCS.EXCH.64 URZ, [UR4+0x28], UR6 ;  /* 0x0000280604ff75b2 */ /* 0x0006620008000100 */
[----:B------:R3:W1:Y:S01]  /*0650*/  SYNCS.EXCH.64 URZ, [UR4+0x10], UR8 ;  /* 0x0000100804ff75b2 */ /* 0x0006620008000100 */
[----:B------:R3:W1:Y:S01]  /*0660*/  SYNCS.EXCH.64 URZ, [UR4+0x30], UR6 ;  /* 0x0000300604ff75b2 */ /* 0x0006620008000100 */
[----:B------:R3:W1:Y:S01]  /*0670*/  SYNCS.EXCH.64 URZ, [UR4+0x18], UR8 ;  /* 0x0000180804ff75b2 */ /* 0x0006620008000100 */
[----:B------:R3:W1:Y:S01]  /*0680*/  SYNCS.EXCH.64 URZ, [UR4+0x38], UR6 ;  /* 0x0000380604ff75b2 */ /* 0x0006620008000100 */
[----:B------:R-:W-:Y:S01]  /*0690*/  NOP ;  /* 0x0000000000007918 */ /* 0x000fe20000000000 */
.L_x_9:
[----:B------:R-:W2:Y:S01]  /*06a0*/  SHFL.IDX PT, R2, R146, RZ, 0x1f ;  /* 0x00001fff92027589 */ /* 0x000ea200000e0000 */
[----:B------:R-:W-:Y:S01]  /*06b0*/  NOP ;  /* 0x0000000000007918 */ /* 0x000fe20000000000 */
[----:B--2---:R-:W-:-:S13]  /*06c0*/  ISETP.NE.AND P0, PT, R2, 0x1, PT ;  /* 0x000000010200780c */ /* 0x004fda0003f05270 */
[----:B------:R-:W-:Y:S05]  /*06d0*/  @P0 BRA `(.L_x_10) ;  /* 0x0000000000480947 */ /* 0x000fea0003800000 */
[----:B---3--:R-:W2:Y:S01]  /*06e0*/  S2UR UR4, SR_CgaCtaId ;  /* 0x00000000000479c3 */ /* 0x008ea20000008800 */
        /* <DEDUP_REMOVED lines=10> */
[----:B--2---:R-:W-:Y:S01]  /*0790*/  ULEA UR4, UR4, UR5, 0x18 ;  /* 0x0000000504047291 */ /* 0x004fe2000f8ec0ff */
[----:B------:R-:W2:Y:S11]  /*07a0*/  FENCE.VIEW.ASYNC.S ;  /* 0x00000000000073c6 */ /* 0x000eb60000000000 */
[----:B--2---:R2:W3:Y:S01]  /*07b0*/  SYNCS.EXCH.64 URZ, [UR4+0x40], UR8 ;  /* 0x0000400804ff75b2 */ /* 0x0044e20008000100 */
[----:B------:R2:W1:Y:S01]  /*07c0*/  SYNCS.EXCH.64 URZ, [UR4+0x50], UR6 ;  /* 0x0000500604ff75b2 */ /* 0x0004620008000100 */
[----:B------:R2:W1:Y:S01]  /*07d0*/  SYNCS.EXCH.64 URZ, [UR4+0x48], UR8 ;  /* 0x0000480804ff75b2 */ /* 0x0004620008000100 */
[----:B------:R2:W1:Y:S01]  /*07e0*/  SYNCS.EXCH.64 URZ, [UR4+0x58], UR6 ;  /* 0x0000580604ff75b2 */ /* 0x0004620008000100 */
[----:B------:R-:W-:Y:S01]  /*07f0*/  NOP ;  /* 0x0000000000007918 */ /* 0x000fe20000000000 */
.L_x_10:
[----:B------:R-:W4:Y:S01]  /*0800*/  SHFL.IDX PT, R2, R146, RZ, 0x1f ;  /* 0x00001fff92027589 */ /* 0x000f2200000e0000 */
[----:B------:R-:W-:Y:S01]  /*0810*/  NOP ;  /* 0x0000000000007918 */ /* 0x000fe20000000000 */
[----:B----4-:R-:W-:-:S13]  /*0820*/  ISETP.NE.AND P0, PT, R2, 0x3, PT ;  /* 0x000000030200780c */ /* 0x010fda0003f05270 */
[----:B------:R-:W-:Y:S05]  /*0830*/  @P0 BRA `(.L_x_11) ;  /* 0x0000000000300947 */ /* 0x000fea0003800000 */
[----:B--23--:R-:W2:Y:S01]  /*0840*/  S2UR UR6, SR_CgaCtaId ;  /* 0x00000000000679c3 */ /* 0x00cea20000008800 */
[----:B------:R-:W-:Y:S01]  /*0850*/  UMOV UR4, 0x400 ;  /* 0x0000040000047882 */ /* 0x000fe20000000000 */
[----:B------:R-:W-:Y:S01]  /*0860*/  UMOV UR5, 0x20 ;  /* 0x0000002000057882 */ /* 0x000fe20000000000 */
[----:B------:R-:W-:Y:S01]  /*0870*/  ELECT P0, URZ, PT ;  /* 0x0000000000ff782f */ /* 0x000fe20003800000 */
[----:B--2---:R-:W-:Y:S02]  /*0880*/  ULEA UR6, UR6, UR4, 0x18 ;  /* 0x0000000406067291 */ /* 0x004fe4000f8ec0ff */
[----:B------:R-:W-:-:S04]  /*0890*/  UIADD3 UR4, UPT, UPT, -UR5, 0x100000, URZ ;  /* 0x0010000005047890 */ /* 0x000fc8000fffe1ff */
[----:B------:R-:W-:Y:S02]  /*08a0*/  USHF.L.U32 UR5, UR4, 0xb, URZ ;  /* 0x0000000b04057899 */ /* 0x000fe400080006ff */
[----:B------:R-:W-:Y:S01]  /*08b0*/  USHF.L.U32 UR4, UR4, 0x1, URZ ;  /* 0x0000000104047899 */ /* 0x000fe200080006ff */
[----:B------:R-:W2:Y:S11]  /*08c0*/  FENCE.VIEW.ASYNC.S ;  /* 0x00000000000073c6 */ /* 0x000eb60000000000 */
[----:B--2---:R4:W2:Y:S01]  /*08d0*/  SYNCS.EXCH.64 URZ, [UR6+0x60], UR4 ;  /* 0x0000600406ff75b2 */ /* 0x0048a20008000100 */
[----:B------:R4:W3:Y:S02]  /*08e0*/  SYNCS.EXCH.64 URZ, [UR6+0x68], UR4 ;  /* 0x0000680406ff75b2 */ /* 0x0008e40008000100 */
[----:B----4-:R-:W-:Y:S01]  /*08f0*/  NOP ;  /* 0x0000000000007918 */ /* 0x010fe20000000000 */
.L_x_11:
[----:B------:R-:W4:Y:S01]  /*0900*/  SHFL.IDX PT, R2, R146, RZ, 0x1f ;  /* 0x00001fff92027589 */ /* 0x000f2200000e0000 */
[----:B------:R-:W-:Y:S01]  /*0910*/  NOP ;  /* 0x0000000000007918 */ /* 0x000fe20000000000 */
[----:B----4-:R-:W-:-:S13]  /*0920*/  ISETP.NE.AND P0, PT, R2, 0x4, PT ;  /* 0x000000040200780c */ /* 0x010fda0003f05270 */
[----:B------:R-:W-:Y:S05]  /*0930*/  @P0 BRA `(.L_x_12) ;  /* 0x00000000004c0947 */ /* 0x000fea0003800000 */
[----:B--23--:R-:W2:Y:S01]  /*0940*/  S2UR UR6, SR_CgaCtaId ;  /* 0x00000000000679c3 */ /* 0x00cea20000008800 */
[----:B------:R-:W-:Y:S01]  /*0950*/  UMOV UR4, 0x1e0 ;  /* 0x000001e000047882 */ /* 0x000fe20000000000 */
[----:B------:R-:W-:Y:S01]  /*0960*/  UMOV UR5, 0x400 ;  /* 0x0000040000057882 */ /* 0x000fe20000000000 */
[----:B------:R-:W-:Y:S01]  /*0970*/  USEL UR4, UR4, 0x1a0, UP3 ;  /* 0x000001a004047887 */ /* 0x000fe20009800000 */
[----:B------:R-:W-:Y:S01]  /*0980*/  UMOV UR8, 0x1 ;  /* 0x0000000100087882 */ /* 0x000fe20000000000 */
[----:B------:R-:W-:Y:S01]  /*0990*/  ELECT P0, URZ, PT ;  /* 0x0000000000ff782f */ /* 0x000fe20003800000 */
[----:B------:R-:W-:-:S04]  /*09a0*/  UIADD3 UR8, UPT, UPT, -UR8, 0x100000, URZ ;  /* 0x0010000008087890 */ /* 0x000fc8000fffe1ff */
[----:B------:R-:W-:Y:S02]  /*09b0*/  USHF.L.U32 UR9, UR8, 0xb, URZ ;  /* 0x0000000b08097899 */ /* 0x000fe400080006ff */
[----:B------:R-:W-:Y:S02]  /*09c0*/  USHF.L.U32 UR8, UR8, 0x1, URZ ;  /* 0x0000000108087899 */ /* 0x000fe400080006ff */
[----:B--2---:R-:W-:Y:S02]  /*09d0*/  ULEA UR6, UR6, UR5, 0x18 ;  /* 0x0000000506067291 */ /* 0x004fe4000f8ec0ff */
[----:B------:R-:W-:-:S04]  /*09e0*/  UIADD3 UR4, UPT, UPT, -UR4, 0x100000, URZ ;  /* 0x0010000004047890 */ /* 0x000fc8000fffe1ff */
[----:B------:R-:W-:Y:S02]  /*09f0*/  USHF.L.U32 UR5, UR4, 0xb, URZ ;  /* 0x0000000b04057899 */ /* 0x000fe400080006ff */
[----:B------:R-:W-:Y:S01]  /*0a00*/  USHF.L.U32 UR4, UR4, 0x1, URZ ;  /* 0x0000000104047899 */ /* 0x000fe200080006ff */
[----:B------:R-:W2:Y:S03]  /*0a10*/  FENCE.VIEW.ASYNC.S ;  /* 0x00000000000073c6 */ /* 0x000ea60000000000 */
[----:B--2---:R4:W2:Y:S08]  /*0a20*/  SYNCS.EXCH.64 URZ, [UR6+0x70], UR8 ;  /* 0x0000700806ff75b2 */ /* 0x0048b00008000100 */
[----:B------:R4:W3:Y:S01]  /*0a30*/  SYNCS.EXCH.64 URZ, [UR6+0x80], UR4 ;  /* 0x0000800406ff75b2 */ /* 0x0008e20008000100 */
[----:B------:R4:W1:Y:S01]  /*0a40*/  SYNCS.EXCH.64 URZ, [UR6+0x78], UR8 ;  /* 0x0000780806ff75b2 */ /* 0x0008620008000100 */
[----:B------:R4:W1:Y:S02]  /*0a50*/  SYNCS.EXCH.64 URZ, [UR6+0x88], UR4 ;  /* 0x0000880406ff75b2 */ /* 0x0008640008000100 */
[----:B----4-:R-:W-:Y:S01]  /*0a60*/  NOP ;  /* 0x0000000000007918 */ /* 0x010fe20000000000 */
.L_x_12:
[----:B------:R-:W4:Y:S01]  /*0a70*/  SHFL.IDX PT, R2, R146, RZ, 0x1f ;  /* 0x00001fff92027589 */ /* 0x000f2200000e0000 */
[----:B------:R-:W-:Y:S01]  /*0a80*/  NOP ;  /* 0x0000000000007918 */ /* 0x000fe20000000000 */
[----:B----4-:R-:W-:-:S13]  /*0a90*/  ISETP.NE.AND P0, PT, R2, 0x5, PT ;  /* 0x000000050200780c */ /* 0x010fda0003f05270 */
[----:B------:R-:W-:Y:S05]  /*0aa0*/  @P0 BRA `(.L_x_13) ;  /* 0x0000000000580947 */ /* 0x000fea0003800000 */
[----:B--23--:R-:W2:Y:S01]  /*0ab0*/  S2UR UR4, SR_CgaCtaId ;  /* 0x00000000000479c3 */ /* 0x00cea20000008800 */
        /* <DEDUP_REMOVED lines=12> */
[----:B--2---:R4:W2:Y:S01]  /*0b80*/  SYNCS.EXCH.64 URZ, [UR4+0x90], UR8 ;  /* 0x0000900804ff75b2 */ /* 0x0048a20008000100 */
[----:B------:R4:W3:Y:S01]  /*0b90*/  SYNCS.EXCH.64 URZ, [UR4+0xb0], UR6 ;  /* 0x0000b00604ff75b2 */ /* 0x0008e20008000100 */
[----:B------:R4:W1:Y:S01]  /*0ba0*/  SYNCS.EXCH.64 URZ, [UR4+0x98], UR8 ;  /* 0x0000980804ff75b2 */ /* 0x0008620008000100 */
[----:B------:R4:W1:Y:S01]  /*0bb0*/  SYNCS.EXCH.64 URZ, [UR4+0xb8], UR6 ;  /* 0x0000b80604ff75b2 */ /* 0x0008620008000100 */
[----:B------:R4:W1:Y:S01]  /*0bc0*/  SYNCS.EXCH.64 URZ, [UR4+0xa0], UR8 ;  /* 0x0000a00804ff75b2 */ /* 0x0008620008000100 */
[----:B------:R4:W1:Y:S01]  /*0bd0*/  SYNCS.EXCH.64 URZ, [UR4+0xc0], UR6 ;  /* 0x0000c00604ff75b2 */ /* 0x0008620008000100 */
[----:B------:R4:W1:Y:S01]  /*0be0*/  SYNCS.EXCH.64 URZ, [UR4+0xa8], UR8 ;  /* 0x0000a80804ff75b2 */ /* 0x0008620008000100 */
[----:B------:R4:W1:Y:S02]  /*0bf0*/  SYNCS.EXCH.64 URZ, [UR4+0xc8], UR6 ;  /* 0x0000c80604ff75b2 */ /* 0x0008640008000100 */
[----:B----4-:R-:W-:Y:S01]  /*0c00*/  NOP ;  /* 0x0000000000007918 */ /* 0x010fe20000000000 */
.L_x_13:
[----:B------:R-:W4:Y:S01]  /*0c10*/  SHFL.IDX PT, R2, R146, RZ, 0x1f ;  /* 0x00001fff92027589 */ /* 0x000f2200000e0000 */
[----:B------:R-:W1:Y:S01]  /*0c20*/  S2UR UR45, SR_CgaCtaId ;  /* 0x00000000002d79c3 */ /* 0x000e620000008800 */
[----:B------:R-:W-:Y:S01]  /*0c30*/  NOP ;  /* 0x0000000000007918 */ /* 0x000fe20000000000 */
[----:B----4-:R-:W-:-:S13]  /*0c40*/  ISETP.NE.AND P0, PT, R2, 0x3, PT ;  /* 0x000000030200780c */ /* 0x010fda0003f05270 */
[----:B-1----:R-:W-:Y:S05]  /*0c50*/  @P0 BRA `(.L_x_14) ;  /* 0x0000000000340947 */ /* 0x002fea0003800000 */
[----:B--23--:R-:W-:Y:S01]  /*0c60*/  UMOV UR4, 0x400 ;  /* 0x0000040000047882 */ /* 0x00cfe20000000000 */
[----:B------:R-:W-:Y:S01]  /*0c70*/  UMOV UR6, 0x20 ;  /* 0x0000002000067882 */ /* 0x000fe20000000000 */
[----:B------:R-:W-:Y:S02]  /*0c80*/  ULEA UR4, UR45, UR4, 0x18 ;  /* 0x000000042d047291 */ /* 0x000fe4000f8ec0ff */
[----:B------:R-:W-:-:S04]  /*0c90*/  UIADD3 UR6, UPT, UPT, -UR6, 0x100000, URZ ;  /* 0x0010000006067890 */ /* 0x000fc8000fffe1ff */
[----:B------:R-:W-:Y:S02]  /*0ca0*/  USHF.L.U32 UR7, UR6, 0xb, URZ ;  /* 0x0000000b06077899 */ /* 0x000fe400080006ff */
[----:B------:R-:W-:Y:S01]  /*0cb0*/  USHF.L.U32 UR6, UR6, 0x1, URZ ;  /* 0x0000000106067899 */ /* 0x000fe200080006ff */
[----:B------:R-:W-:Y:S01]  /*0cc0*/  ELECT P0, URZ, PT ;  /* 0x0000000000ff782f */ /* 0x000fe20003800000 */
[----:B------:R-:W1:Y:S10]  /*0cd0*/  FENCE.VIEW.ASYNC.S ;  /* 0x00000000000073c6 */ /* 0x000e740000000000 */
[----:B-1----:R1:W4:Y:S01]  /*0ce0*/  SYNCS.EXCH.64 URZ, [UR4+0xd0], UR6 ;  /* 0x0000d00604ff75b2 */ /* 0x0023220008000100 */
[----:B------:R1:W2:Y:S01]  /*0cf0*/  SYNCS.EXCH.64 URZ, [UR4+0xe0], UR6 ;  /* 0x0000e00604ff75b2 */ /* 0x0002a20008000100 */
[----:B------:R1:W3:Y:S01]  /*0d00*/  SYNCS.EXCH.64 URZ, [UR4+0xd8], UR6 ;  /* 0x0000d80604ff75b2 */ /* 0x0002e20008000100 */
[----:B------:R1:W1:Y:S01]  /*0d10*/  SYNCS.EXCH.64 URZ, [UR4+0xe8], UR6 ;  /* 0x0000e80604ff75b2 */ /* 0x0002620008000100 */
[----:B------:R-:W-:Y:S01]  /*0d20*/  NOP ;  /* 0x0000000000007918 */ /* 0x000fe20000000000 */
.L_x_14:
[----:B-123--:R-:W1:Y:S01]  /*0d30*/  LDCU UR4, c[0x0][0x36c] ;  /* 0x00006d80ff0477ac */ /* 0x00ee620008000800 */
[----:B------:R-:W-:Y:S01]  /*0d40*/  ISETP.NE.OR P3, PT, R0, 0x2, !P3 ;  /* 0x000000020000780c */ /* 0x000fe20005f65670 */
[----:B------:R-:W-:Y:S01]  /*0d50*/  NOP ;  /* 0x0000000000007918 */ /* 0x000fe20000000000 */
[----:B------:R-:W-:Y:S01]  /*0d60*/  LOP3.LUT R0, R158, 0x1f, RZ, 0xc0, !PT ;  /* 0x0000001f9e007812 */ /* 0x000fe200078ec0ff */
[----:B------:R-:W-:Y:S02]  /*0d70*/  UISETP.NE.AND UP4, UPT, UR17, URZ, UPT ;  /* 0x000000ff1100728c */ /* 0x000fe4000bf85270 */
[----:B-1----:R-:W-:-:S09]  /*0d80*/  UISETP.EQ.U32.AND UP5, UPT, UR4, 0x1, UPT ;  /* 0x000000010400788c */ /* 0x002fd2000bfa2070 */
[----:B------:R-:W-:Y:S05]  /*0d90*/  BRA.U !UP5, `(.L_x_15) ;  /* 0x000000010d087547 */ /* 0x000fea000b800000 */
[----:B----4-:R-:W-:Y:S01]  /*0da0*/  UCGABAR_ARV ;  /* 0x00000000000079c7 */ /* 0x010fe20008000000 */
[----:B------:R-:W-:Y:S05]  /*0db0*/  BRA `(.L_x_16) ;  /* 0x0000000000047947 */ /* 0x000fea0003800000 */
.L_x_15:
[----:B----4-:R-:W-:Y:S01]  /*0dc0*/  NOP ;  /* 0x0000000000007918 */ /* 0x010fe20000000000 */
.L_x_16:
[----:B------:R-:W1:Y:S01]  /*0dd0*/  S2UR UR7, SR_CTAID.X ;  /* 0x00000000000779c3 */ /* 0x000e620000002500 */
[----:B------:R-:W-:-:S05]  /*0de0*/  CS2R.32 R147, SR_CgaSize ;  /* 0x0000000000937805 */ /* 0x000fca0000008a00 */
[----:B------:R-:W-:-:S05]  /*0df0*/  IMAD R147, R147, -0xa0, RZ ;  /* 0xffffff6093937824 */ /* 0x000fca00078e02ff */
[----:B------:R-:W-:-:S14]  /*0e00*/  R2UR UR5, R147 ;  /* 0x00000000930572ca */ /* 0x000fdc00000e0000 */
[----:B------:R-:W2:Y:S01]  /*0e10*/  LDCU UR5, c[0x0][UR5+0x2b0] ;  /* 0x00005600050577ac */ /* 0x000ea20008000800 */
[----:B------:R-:W-:-:S05]  /*0e20*/  CS2R.32 R147, SR_CgaSize ;  /* 0x0000000000937805 */ /* 0x000fca0000008a00 */
[----:B------:R-:W-:-:S05]  /*0e30*/  IMAD R147, R147, -0xa0, RZ ;  /* 0xffffff6093937824 */ /* 0x000fca00078e02ff */
[----:B------:R-:W-:-:S14]  /*0e40*/  R2UR UR4, R147 ;  /* 0x00000000930472ca */ /* 0x000fdc00000e0000 */
[----:B------:R-:W3:Y:S01]  /*0e50*/  LDCU UR4, c[0x0][UR4+0x2b4] ;  /* 0x00005680040477ac */ /* 0x000ee20008000800 */
[----:B------:R-:W4:Y:S01]  /*0e60*/  S2UR UR8, SR_CTAID.Y ;  /* 0x00000000000879c3 */ /* 0x000f220000002600 */
[----:B------:R-:W-:-:S05]  /*0e70*/  CS2R.32 R147, SR_CgaSize ;  /* 0x0000000000937805 */ /* 0x000fca0000008a00 */
[----:B------:R-:W-:-:S05]  /*0e80*/  IMAD R147, R147, -0xa0, RZ ;  /* 0xffffff6093937824 */ /* 0x000fca00078e02ff */
[----:B------:R-:W-:-:S14]  /*0e90*/  R2UR UR9, R147 ;  /* 0x00000000930972ca */ /* 0x000fdc00000e0000 */
[----:B------:R-:W3:Y:S01]  /*0ea0*/  LDCU UR9, c[0x0][UR9+0x2a0] ;  /* 0x00005400090977ac */ /* 0x000ee20008000800 */
[----:B------:R-:W3:Y:S01]  /*0eb0*/  LDCU UR21, c[0x0][0xb24] ;  /* 0x00016480ff1577ac */ /* 0x000ee20008000800 */
[----:B------:R-:W1:Y:S01]  /*0ec0*/  S2UR UR36, SR_CTAID.Z ;  /* 0x00000000002479c3 */ /* 0x000e620000002700 */
[----:B------:R-:W-:-:S05]  /*0ed0*/  CS2R.32 R147, SR_CgaSize ;  /* 0x0000000000937805 */ /* 0x000fca0000008a00 */
[----:B------:R-:W-:-:S05]  /*0ee0*/  IMAD R147, R147, -0xa0, RZ ;  /* 0xffffff6093937824 */ /* 0x000fca00078e02ff */
[----:B------:R-:W-:-:S14]  /*0ef0*/  R2UR UR63, R147 ;  /* 0x00000000933f72ca */ /* 0x000fdc00000e0000 */
[----:B------:R-:W3:Y:S01]  /*0f00*/  LDCU UR63, c[0x0][UR63+0x2a4] ;  /* 0x000054803f3f77ac */ /* 0x000ee20008000800 */
[----:B------:R-:W3:Y:S01]  /*0f10*/  LDCU UR42, c[0x0][0xb24] ;  /* 0x00016480ff2a77ac */ /* 0x000ee20008000800 */
[----:B-1----:R-:W-:Y:S01]  /*0f20*/  I2FP.F32.U32 R3, UR7 ;  /* 0x0000000700037c45 */ /* 0x002fe20008201000 */
[----:B------:R-:W1:Y:S04]  /*0f30*/  LDCU UR28, c[0x0][0xb30] ;  /* 0x00016600ff1c77ac */ /* 0x000e680008000800 */
[----:B--2---:R-:W-:Y:S01]  /*0f40*/  FMUL R3, R3, UR5 ;  /* 0x0000000503037c20 */ /* 0x004fe20008400000 */
[----:B------:R-:W-:Y:S01]  /*0f50*/  USHF.L.U32 UR26, UR45, 0xc, URZ ;  /* 0x0000000c2d1a7899 */ /* 0x000fe200080006ff */
[----:B----4-:R-:W-:Y:S01]  /*0f60*/  I2FP.F32.U32 R2, UR8 ;  /* 0x0000000800027c45 */ /* 0x010fe20008201000 */
[----:B---3--:R-:W-:-:S03]  /*0f70*/  UISETP.GE.AND UP2, UPT, UR21, 0x1, UPT ;  /* 0x000000011500788c */ /* 0x008fc6000bf46270 */
[----:B------:R-:W2:Y:S01]  /*0f80*/  F2I.U32.TRUNC.NTZ R3, R3 ;  /* 0x0000000300037305 */ /* 0x000ea2000020f000 */
[----:B------:R-:W-:Y:S01]  /*0f90*/  UMOV UR16, UR7 ;  /* 0x0000000700107c82 */ /* 0x000fe20008000000 */
[----:B------:R-:W-:Y:S01]  /*0fa0*/  FMUL R2, R2, UR4 ;  /* 0x0000000402027c20 */ /* 0x000fe20008400000 */
[----:B------:R-:W-:-:S05]  /*0fb0*/  UMOV UR20, UR8 ;  /* 0x0000000800147c82 */ /* 0x000fca0008000000 */
[----:B------:R-:W3:Y:S01]  /*0fc0*/  F2I.U32.TRUNC.NTZ R2, R2 ;  /* 0x0000000200027305 */ /* 0x000ee2000020f000 */
[----:B--2---:R-:W-:Y:S02]  /*0fd0*/  R2UR UR4, R3 ;  /* 0x00000000030472ca */ /* 0x004fe400000e0000 */
[----:B---3--:R-:W-:Y:S02]  /*0fe0*/  R2UR UR6, R2 ;  /* 0x00000000020672ca */ /* 0x008fe400000e0000 */
[----:B------:R-:W-:-:S09]  /*0ff0*/  PRMT R2, RZ, 0x7610, R2 ;  /* 0x00007610ff027816 */ /* 0x000fd20000000002 */
[----:B------:R-:W-:-:S04]  /*1000*/  UIADD3 UR5, UPT, UPT, -UR4, URZ, URZ ;  /* 0x000000ff04057290 */ /* 0x000fc8000fffe1ff */
[----:B------:R-:W-:Y:S02]  /*1010*/  UIMAD UR5, UR9, UR5, UR7 ;  /* 0x00000005090572a4 */ /* 0x000fe4000f8e0207 */
[----:B------:R-:W-:-:S04]  /*1020*/  UIADD3 UR4, UPT, UPT, -UR6, URZ, URZ ;  /* 0x000000ff06047290 */ /* 0x000fc8000fffe1ff */
[----:B------:R-:W-:Y:S01]  /*1030*/  IMAD.U32 R147, RZ, RZ, UR5 ;  /* 0x00000005ff937e24 */ /* 0x000fe2000f8e00ff */
[----:B------:R-:W-:Y:S01]  /*1040*/  UIMAD UR63, UR63, UR4, UR8 ;  /* 0x000000043f3f72a4 */ /* 0x000fe2000f8e0208 */
[----:B-1----:R-:W-:Y:S11]  /*1050*/  BRA.U UP4, `(.L_x_17) ;  /* 0x0000000104287547 */ /* 0x002ff6000b800000 */
[----:B------:R-:W-:Y:S01]  /*1060*/  R2UR UR4, R147 ;  /* 0x00000000930472ca */ /* 0x000fe200000e0000 */
[----:B------:R-:W-:Y:S02]  /*1070*/  UISETP.NE.AND UP0, UPT, UR63, URZ, UPT ;  /* 0x000000ff3f00728c */ /* 0x000fe4000bf05270 */
[----:B------:R-:W-:-:S10]  /*1080*/  UISETP.NE.AND UP1, UPT, UR63, 0x1, UPT ;  /* 0x000000013f00788c */ /* 0x000fd4000bf25270 */
[----:B------:R-:W-:-:S04]  /*1090*/  UISETP.EQ.OR UP0, UPT, UR4, URZ, !UP0 ;  /* 0x000000ff0400728c */ /* 0x000fc8000c702670 */
[----:B------:R-:W-:Y:S02]  /*10a0*/  USEL UR5, URZ, 0x1, !UP0 ;  /* 0x00000001ff057887 */ /* 0x000fe4000c000000 */
[----:B------:R-:W-:Y:S02]  /*10b0*/  UISETP.NE.AND UP0, UPT, UR4, URZ, UPT ;  /* 0x000000ff0400728c */ /* 0x000fe4000bf05270 */
[----:B------:R-:W-:-:S04]  /*10c0*/  USEL UR4, URZ, 0x2, UP1 ;  /* 0x00000002ff047887 */ /* 0x000fc80008800000 */
[----:B------:R-:W-:-:S04]  /*10d0*/  USEL UR4, UR4, 0x2, UP0 ;  /* 0x0000000204047887 */ /* 0x000fc80008000000 */
[----:B------:R-:W-:-:S06]  /*10e0*/  UIADD3 UR4, UPT, UPT, UR5, UR4, URZ ;  /* 0x0000000405047290 */ /* 0x000fcc000fffe0ff */
[----:B------:R-:W-:Y:S02]  /*10f0*/  MOV R2, UR4 ;  /* 0x0000000400027c02 */ /* 0x000fe40008000f00 */
.L_x_17:
[----:B------:R-:W-:Y:S05]  /*1100*/  BRA.U !UP2, `(.L_x_18) ;  /* 0x000000010ad47547 */ /* 0x000fea000b800000 */
[----:B------:R-:W1:Y:S01]  /*1110*/  LDCU.128 UR12, c[0x0][0xb10] ;  /* 0x00016200ff0c77ac */ /* 0x000e620008000c00 */
[----:B------:R-:W2:Y:S01]  /*1120*/  LDCU UR6, c[0x0][0x370] ;  /* 0x00006e00ff0677ac */ /* 0x000ea20008000800 */
[----:B------:R-:W3:Y:S01]  /*1130*/  LDCU UR5, c[0x0][0x374] ;  /* 0x00006e80ff0577ac */ /* 0x000ee20008000800 */
[----:B------:R-:W4:Y:S01]  /*1140*/  LDCU UR27, c[0x0][0xb0c] ;  /* 0x00016180ff1b77ac */ /* 0x000f220008000800 */
[----:B------:R-:W4:Y:S01]  /*1150*/  LDCU UR4, c[0x0][0xb20] ;  /* 0x00016400ff0477ac */ /* 0x000f220008000800 */
[----:B------:R-:W4:Y:S01]  /*1160*/  LDCU.64 UR8, c[0x0][0xb28] ;  /* 0x00016500ff0877ac */ /* 0x000f220008000a00 */
[----:B-1----:R-:W-:Y:S02]  /*1170*/  UISETP.NE.AND UP0, UPT, UR14, 0x1, UPT ;  /* 0x000000010e00788c */ /* 0x002fe4000bf05270 */
[----:B---3--:R-:W-:Y:S02]  /*1180*/  UIMAD.WIDE.U32 UR10, UR5, UR15, URZ ;  /* 0x0000000f050a72a5 */ /* 0x008fe4000f8e00ff */
[----:B--2---:R-:W-:-:S02]  /*1190*/  UIMAD.WIDE.U32 UR22, UR6, UR12, URZ ;  /* 0x0000000c061672a5 */ /* 0x004fc4000f8e00ff */
[----:B----4-:R-:W-:Y:S02]  /*11a0*/  UISETP.NE.AND UP1, UPT, UR27, 0x1, UPT ;  /* 0x000000011b00788c */ /* 0x010fe4000bf25270 */
[----:B------:R-:W-:Y:S01]  /*11b0*/  UISETP.NE.AND UP2, UPT, UR21, 0x1, UPT ;  /* 0x000000011500788c */ /* 0x000fe2000bf45270 */
[----:B------:R-:W-:Y:S02]  /*11c0*/  UMOV UR10, UR11 ;  /* 0x0000000b000a7c82 */ /* 0x000fe40008000000 */
[----:B------:R-:W-:Y:S01]  /*11d0*/  UMOV UR22, UR23 ;  /* 0x0000001700167c82 */ /* 0x000fe20008000000 */
[----:B------:R-:W-:Y:S02]  /*11e0*/  @UP0 USHF.R.U32.HI UR5, URZ, UR4, UR10 ;  /* 0x00000004ff050299 */ /* 0x000fe4000801160a */
[----:B------:R-:W-:Y:S02]  /*11f0*/  UIMAD.WIDE.U32 UR24, UR20, UR15, URZ ;  /* 0x0000000f141872a5 */ /* 0x000fe4000f8e00ff */
[----:B------:R-:W-:-:S02]  /*1200*/  UIMAD.WIDE.U32 UR10, UR5, UR8, URZ ;  /* 0x00000008050a72a5 */ /* 0x000fc4000f8e00ff */
[----:B------:R-:W-:Y:S02]  /*1210*/  @UP1 USHF.R.U32.HI UR6, URZ, UR13, UR22 ;  /* 0x0000000dff061299 */ /* 0x000fe40008011616 */
[----:B------:R-:W-:Y:S02]  /*1220*/  UIMAD.WIDE.U32 UR18, UR16, UR12, URZ ;  /* 0x0000000c101272a5 */ /* 0x000fe4000f8e00ff */
[----:B------:R-:W-:Y:S01]  /*1230*/  UIMAD.WIDE.U32 UR22, UR6, UR8, URZ ;  /* 0x00000008061672a5 */ /* 0x000fe2000f8e00ff */
[----:B------:R-:W-:Y:S01]  /*1240*/  UMOV UR24, UR25 ;  /* 0x0000001900187c82 */ /* 0x000fe20008000000 */
[----:B------:R-:W-:Y:S01]  /*1250*/  UMOV UR10, UR11 ;  /* 0x0000000b000a7c82 */ /* 0x000fe20008000000 */
[----:B------:R-:W-:Y:S02]  /*1260*/  USHF.R.U32.HI UR24, URZ, UR4, UR24 ;  /* 0x00000004ff187299 */ /* 0x000fe40008011618 */
[----:B------:R-:W-:Y:S02]  /*1270*/  @UP2 USHF.R.U32.HI UR5, URZ, UR9, UR10 ;  /* 0x00000009ff052299 */ /* 0x000fe4000801160a */
[----:B------:R-:W-:Y:S01]  /*1280*/  UMOV UR7, UR23 ;  /* 0x0000001700077c82 */ /* 0x000fe20008000000 */
[----:B------:R-:W-:Y:S01]  /*1290*/  UMOV UR18, UR19 ;  /* 0x0000001300127c82 */ /* 0x000fe20008000000 */
[----:B------:R-:W-:-:S02]  /*12a0*/  @UP2 USHF.R.U32.HI UR6, URZ, UR9, UR7 ;  /* 0x00000009ff062299 */ /* 0x000fc40008011607 */
[----:B------:R-:W-:Y:S02]  /*12b0*/  USHF.R.U32.HI UR13, URZ, UR13, UR18 ;  /* 0x0000000dff0d7299 */ /* 0x000fe40008011612 */
[----:B------:R-:W-:Y:S02]  /*12c0*/  USEL UR4, UR20, UR24, !UP0 ;  /* 0x0000001814047287 */ /* 0x000fe4000c000000 */
[----:B------:R-:W-:Y:S02]  /*12d0*/  UIMAD UR7, UR5, UR21, URZ ;  /* 0x00000015050772a4 */ /* 0x000fe4000f8e02ff */
[----:B------:R-:W-:Y:S02]  /*12e0*/  USEL UR5, UR16, UR13, !UP1 ;  /* 0x0000000d10057287 */ /* 0x000fe4000c800000 */
[----:B------:R-:W-:Y:S02]  /*12f0*/  UIMAD UR12, UR6, UR21, URZ ;  /* 0x00000015060c72a4 */ /* 0x000fe4000f8e02ff */
[----:B------:R-:W-:-:S02]  /*1300*/  UISETP.GE.AND UP0, UPT, UR4, UR7, UPT ;  /* 0x000000070400728c */ /* 0x000fc4000bf06270 */
[----:B------:R-:W-:Y:S02]  /*1310*/  UIMAD.WIDE.U32 UR10, UR4, UR8, URZ ;  /* 0x00000008040a72a5 */ /* 0x000fe4000f8e00ff */
[----:B------:R-:W-:Y:S02]  /*1320*/  UISETP.GE.OR UP0, UPT, UR5, UR12, UP0 ;  /* 0x0000000c0500728c */ /* 0x000fe40008706670 */
[----:B------:R-:W-:Y:S02]  /*1330*/  UIMAD.WIDE.U32 UR12, UR5, UR8, URZ ;  /* 0x00000008050c72a5 */ /* 0x000fe4000f8e00ff */
[----:B------:R-:W-:Y:S01]  /*1340*/  UIADD3 UR10, UPT, UPT, -UR4, URZ, URZ ;  /* 0x000000ff040a7290 */ /* 0x000fe2000fffe1ff */
[----:B------:R-:W-:Y:S01]  /*1350*/  UMOV UR8, UR11 ;  /* 0x0000000b00087c82 */ /* 0x000fe20008000000 */
[----:B------:R-:W-:Y:S02]  /*1360*/  UIADD3 UR11, UPT, UPT, -UR5, URZ, URZ ;  /* 0x000000ff050b7290 */ /* 0x000fe4000fffe1ff */
[----:B------:R-:W-:-:S03]  /*1370*/  USHF.R.U32.HI UR8, URZ, UR9, UR8 ;  /* 0x00000009ff087299 */ /* 0x000fc60008011608 */
[----:B------:R-:W-:Y:S01]  /*1380*/  @!UP0 UMOV UR7, UR13 ;  /* 0x0000000d00078c82 */ /* 0x000fe20008000000 */
[----:B------:R-:W-:Y:S02]  /*1390*/  UIMAD UR20, UR14, UR10, UR20 ;  /* 0x0000000a0e1472a4 */ /* 0x000fe4000f8e0214 */
[----:B------:R-:W-:Y:S02]  /*13a0*/  USEL UR8, UR4, UR8, !UP2 ;  /* 0x0000000804087287 */ /* 0x000fe4000d000000 */
[----:B------:R-:W-:Y:S02]  /*13b0*/  @!UP0 USHF.R.U32.HI UR7, URZ, UR9, UR7 ;  /* 0x00000009ff078299 */ /* 0x000fe40008011607 */
[----:B------:R-:W-:Y:S02]  /*13c0*/  UIADD3 UR9, UPT, UPT, -UR8, URZ, URZ ;  /* 0x000000ff08097290 */ /* 0x000fe4000fffe1ff */
[----:B------:R-:W-:Y:S02]  /*13d0*/  @!UP0 USEL UR7, UR5, UR7, !UP2 ;  /* 0x0000000705078287 */ /* 0x000fe4000d000000 */
[----:B------:R-:W-:-:S02]  /*13e0*/  UIMAD UR9, UR21, UR9, UR4 ;  /* 0x00000009150972a4 */ /* 0x000fc4000f8e0204 */
[----:B------:R-:W-:Y:S02]  /*13f0*/  @!UP0 UIADD3 UR8, UPT, UPT, UR8, -UR7, URZ ;  /* 0x8000000708088290 */ /* 0x000fe4000fffe0ff */
[----:B------:R-:W-:Y:S02]  /*1400*/  @!UP0 UIMAD UR6, UR9, UR6, UR7 ;  /* 0x00000006090682a4 */ /* 0x000fe4000f8e0207 */
[----:B------:R-:W-:Y:S02]  /*1410*/  @!UP0 UIMAD UR4, UR8, UR21, UR5 ;  /* 0x00000015080482a4 */ /* 0x000fe4000f8e0205 */
[----:B------:R-:W-:Y:S02]  /*1420*/  UIMAD UR16, UR27, UR11, UR16 ;  /* 0x0000000b1b1072a4 */ /* 0x000fe4000f8e0210 */
[----:B------:R-:W-:Y:S01]  /*1430*/  UIMAD UR20, UR4, UR14, UR20 ;  /* 0x0000000e041472a4 */ /* 0x000fe2000f8e0214 */
[----:B------:R-:W-:Y:S02]  /*1440*/  @!UP0 UMOV UR5, UR6 ;  /* 0x0000000600058c82 */ /* 0x000fe40008000000 */
[----:B------:R-:W-:-:S12]  /*1450*/  UIMAD UR16, UR5, UR27, UR16 ;  /* 0x0000001b051072a4 */ /* 0x000fd8000f8e0210 */
.L_x_18:
[----:B------:R-:W-:Y:S02]  /*1460*/  UISETP.NE.AND UP1, UPT, UR28, 0x1, UPT ;  /* 0x000000011c00788c */ /* 0x000fe4000bf25270 */
[----:B------:R-:W-:Y:S02]  /*1470*/  UISETP.NE.AND UP0, UPT, UR17, 0x2, UPT ;  /* 0x000000021100788c */ /* 0x000fe4000bf05270 */
[----:B------:R-:W-:-:S05]  /*1480*/  ULOP3.LUT UR21, UR26, 0x1000, URZ, 0xc0, !UPT ;  /* 0x000010001a157892 */ /* 0x000fca000f8ec0ff */
[----:B------:R-:W-:Y:S07]  /*1490*/  BRA.U UP1, `(.L_x_19) ;  /* 0x0000000101447547 */ /* 0x000fee000b800000 */
[----:B------:R-:W1:Y:S01]  /*14a0*/  LDCU.128 UR8, c[0x0][0xb10] ;  /* 0x00016200ff0877ac */ /* 0x000e620008000c00 */
[----:B------:R-:W2:Y:S01]  /*14b0*/  LDCU UR12, c[0x0][0xb0c] ;  /* 0x00016180ff0c77ac */ /* 0x000ea20008000800 */
[----:B------:R-:W3:Y:S01]  /*14c0*/  LDCU UR13, c[0x0][0xb20] ;  /* 0x00016400ff0d77ac */ /* 0x000ee20008000800 */
[----:B-1----:R-:W-:Y:S02]  /*14d0*/  UIMAD.WIDE.U32 UR6, UR16, UR8, URZ ;  /* 0x00000008100672a5 */ /* 0x002fe4000f8e00ff */
[----:B------:R-:W-:Y:S02]  /*14e0*/  UIMAD.WIDE.U32 UR4, UR20, UR11, URZ ;  /* 0x0000000b140472a5 */ /* 0x000fe4000f8e00ff */
[----:B--2---:R-:W-:Y:S02]  /*14f0*/  UISETP.NE.AND UP2, UPT, UR12, 0x1, UPT ;  /* 0x000000010c00788c */ /* 0x004fe4000bf45270 */
[----:B------:R-:W-:Y:S01]  /*1500*/  UISETP.NE.AND UP1, UPT, UR10, 0x1, UPT ;  /* 0x000000010a00788c */ /* 0x000fe2000bf25270 */
[----:B------:R-:W-:-:S02]  /*1510*/  UMOV UR6, UR7 ;  /* 0x0000000700067c82 */ /* 0x000fc40008000000 */
[----:B------:R-:W-:Y:S01]  /*1520*/  UMOV UR4, UR5 ;  /* 0x0000000500047c82 */ /* 0x000fe20008000000 */
[----:B------:R-:W-:Y:S02]  /*1530*/  USHF.R.U32.HI UR6, URZ, UR9, UR6 ;  /* 0x00000009ff067299 */ /* 0x000fe40008011606 */
[----:B---3--:R-:W-:Y:S02]  /*1540*/  USHF.R.U32.HI UR4, URZ, UR13, UR4 ;  /* 0x0000000dff047299 */ /* 0x008fe40008011604 */
[----:B------:R-:W-:Y:S02]  /*1550*/  USEL UR5, UR16, UR6, !UP2 ;  /* 0x0000000610057287 */ /* 0x000fe4000d000000 */
[----:B------:R-:W-:-:S04]  /*1560*/  USEL UR4, UR20, UR4, !UP1 ;  /* 0x0000000414047287 */ /* 0x000fc8000c800000 */
[----:B------:R-:W-:Y:S02]  /*1570*/  UIADD3 UR6, UPT, UPT, UR5, -UR4, URZ ;  /* 0x8000000405067290 */ /* 0x000fe4000fffe0ff */
[----:B------:R-:W-:Y:S02]  /*1580*/  UIADD3 UR4, UPT, UPT, -UR5, UR4, URZ ;  /* 0x0000000405047290 */ /* 0x000fe4000fffe1ff */
[----:B------:R-:W-:Y:S02]  /*1590*/  UIMAD UR20, UR6, UR10, UR20 ;  /* 0x0000000a061472a4 */ /* 0x000fe4000f8e0214 */
[----:B------:R-:W-:-:S12]  /*15a0*/  UIMAD UR16, UR4, UR12, UR16 ;  /* 0x0000000c041072a4 */ /* 0x000fd8000f8e0210 */
.L_x_19:
[----:B------:R-:W-:Y:S05]  /*15b0*/  BRA.U !UP5, `(.L_x_20) ;  /* 0x000000010d0c7547 */ /* 0x000fea000b800000 */
[----:B------:R-:W-:Y:S01]  /*15c0*/  UCGABAR_WAIT ;  /* 0x0000000000007dc7 */ /* 0x000fe20008000000 */
[----:B------:R-:W-:Y:S01]  /*15d0*/  CCTL.IVALL ;  /* 0x00000000ff00798f */ /* 0x000fe20002000000 */
[----:B------:R-:W-:Y:S05]  /*15e0*/  BRA `(.L_x_21) ;  /* 0x0000000000047947 */ /* 0x000fea0003800000 */
.L_x_20:
[----:B------:R-:W-:Y:S06]  /*15f0*/  BAR.SYNC.DEFER_BLOCKING 0x0 ;  /* 0x0000000000007b1d */ /* 0x000fec0000010000 */
.L_x_21:
[----:B------:R-:W-:Y:S05]  /*1600*/  BRA.U UP0, `(.L_x_22) ;  /* 0x0000001100c07547 */ /* 0x000fea000b800000 */
[----:B------:R-:W1:Y:S01]  /*1610*/  LDCU UR6, c[0x0][0x38c] ;  /* 0x00007180ff0677ac */ /* 0x000e620008000800 */
[----:B------:R-:W-:Y:S01]  /*1620*/  PLOP3.LUT P1, PT, PT, PT, UP3, 0x80, 0x8 ;  /* 0x000000000008781c */ /* 0x000fe20003f2f038 */
[----:B------:R-:W-:Y:S01]  /*1630*/  IMAD.MOV.U32 R12, RZ, RZ, 0x1 ;  /* 0x00000001ff0c7424 */ /* 0x000fe200078e00ff */
[----:B------:R-:W-:Y:S01]  /*1640*/  ISETP.EQ.OR P2, PT, R0, RZ, P3 ;  /* 0x000000ff0000720c */ /* 0x000fe20001f42670 */
[----:B------:R-:W-:Y:S01]  /*1650*/  UISETP.NE.AND UP1, UPT, UR17, URZ, UPT ;  /* 0x000000ff1100728c */ /* 0x000fe2000bf25270 */
[----:B------:R-:W-:Y:S02]  /*1660*/  PLOP3.LUT P1, PT, P1, PT, PT, 0x8, 0x80 ;  /* 0x000000000080781c */ /* 0x000fe40000f2e170 */
[----:B------:R-:W-:Y:S01]  /*1670*/  CS2R R10, SRZ ;  /* 0x00000000000a7805 */ /* 0x000fe2000001ff00 */
[----:B------:R-:W-:Y:S01]  /*1680*/  IMAD.MOV.U32 R9, RZ, RZ, RZ ;  /* 0x000000ffff097224 */ /* 0x000fe200078e00ff */
[----:B------:R-:W2:Y:S01]  /*1690*/  LDCU UR39, c[0x0][0x370] ;  /* 0x00006e00ff2777ac */ /* 0x000ea20008000800 */
[----:B------:R-:W-:Y:S01]  /*16a0*/  IMAD.MOV.U32 R8, RZ, RZ, 0x1 ;  /* 0x00000001ff087424 */ /* 0x000fe200078e00ff */
[----:B------:R-:W3:Y:S01]  /*16b0*/  LDCU.64 UR28, c[0x0][0x348] ;  /* 0x00006900ff1c77ac */ /* 0x000ee20008000a00 */
[----:B------:R-:W-:-:S02]  /*16c0*/  USHF.R.U32.HI UR44, URZ, 0x6, UR21 ;  /* 0x00000006ff2c7899 */ /* 0x000fc40008011615 */
[----:B-1----:R-:W-:Y:S02]  /*16d0*/  UIADD3 UR5, UPT, UPT, UR6, 0x3f, URZ ;  /* 0x0000003f06057890 */ /* 0x002fe4000fffe0ff */
[----:B------:R-:W-:Y:S02]  /*16e0*/  UIADD3 UR46, UPT, UPT, UR6, 0x7e, URZ ;  /* 0x0000007e062e7890 */ /* 0x000fe4000fffe0ff */
[----:B------:R-:W-:Y:S01]  /*16f0*/  USHF.R.S32.HI UR4, URZ, 0x1f, UR5 ;  /* 0x0000001fff047899 */ /* 0x000fe20008011405 */
[----:B------:R-:W1:Y:S03]  /*1700*/  LDCU UR38, c[0x0][0x374] ;  /* 0x00006e80ff2677ac */ /* 0x000e660008000800 */
[----:B------:R-:W-:Y:S02]  /*1710*/  ULEA.HI UR4, UR4, UR5, URZ, 0x6 ;  /* 0x0000000504047291 */ /* 0x000fe4000f8f30ff */
[----:B------:R-:W-:-:S02]  /*1720*/  USEL UR25, UR37, 0x2, UP1 ;  /* 0x0000000225197887 */ /* 0x000fc40008800000 */
[----:B------:R-:W-:Y:S02]  /*1730*/  USHF.R.S32.HI UR41, URZ, 0x6, UR4 ;  /* 0x00000006ff297899 */ /* 0x000fe40008011404 */
[----:B------:R-:W-:Y:S02]  /*1740*/  UIADD3 UR4, UPT, UPT, UR6, -0x1, URZ ;  /* 0xffffffff06047890 */ /* 0x000fe4000fffe0ff */
[----:B------:R-:W-:Y:S02]  /*1750*/  UISETP.LT.U32.AND UP0, UPT, UR41, 0x4, UPT ;  /* 0x000000042900788c */ /* 0x000fe4000bf01070 */
[----:B------:R-:W-:Y:S02]  /*1760*/  UISETP.GE.U32.AND UP2, UPT, UR4, -0x7f, UPT ;  /* 0xffffff810400788c */ /* 0x000fe4000bf46070 */
[----:B------:R-:W-:Y:S01]  /*1770*/  USEL UR40, UR41, 0x4, UP0 ;  /* 0x0000000429287887 */ /* 0x000fe20008000000 */
[----:B------:R-:W-:-:S03]  /*1780*/  UMOV UR5, URZ ;  /* 0x000000ff00057c82 */ /* 0x000fc60008000000 */
[----:B------:R-:W-:Y:S02]  /*1790*/  UIADD3 UR24, UPT, UPT, UR40, -0x1, URZ ;  /* 0xffffffff28187890 */ /* 0x000fe4000fffe0ff */
[----:B------:R-:W-:-:S03]  /*17a0*/  UIADD3 UR43, UPT, UPT, UR41, -UR40, URZ ;  /* 0x80000028292b7290 */ /* 0x000fc6000fffe0ff */
[----:B------:R-:W-:-:S04]  /*17b0*/  @UP2 UIADD3 UR24, UPT, UPT, UR40, URZ, URZ ;  /* 0x000000ff28182290 */ /* 0x000fc8000fffe0ff */
[----:B-123--:R-:W-:-:S12]  /*17c0*/  UIADD3 UR24, UPT, UPT, UR24, 0x1, URZ ;  /* 0x0000000118187890 */ /* 0x00efd8000fffe0ff */
.L_x_42:
[----:B------:R-:W-:Y:S01]  /*17d0*/  UISETP.NE.AND UP0, UPT, UR45, URZ, UPT ;  /* 0x000000ff2d00728c */ /* 0x000fe2000bf05270 */
[----:B-1----:R-:W1:Y:S08]  /*17e0*/  S2UR UR45, SR_CgaCtaId ;  /* 0x00000000002d79c3 */ /* 0x002e700000008800 */
[----:B------:R-:W-:Y:S05]  /*17f0*/  BRA.U UP0, `(.L_x_23) ;  /* 0x0000000100347547 */ /* 0x000fea000b800000 */
[----:B------:R-:W2:Y:S01]  /*1800*/  S2R R0, SR_CgaCtaId ;  /* 0x0000000000007919 */ /* 0x000ea20000008800 */
[----:B------:R-:W-:Y:S02]  /*1810*/  MOV R3, 0x400 ;  /* 0x0000040000037802 */ /* 0x000fe40000000f00 */
[----:B------:R-:W-:Y:S02]  /*1820*/  SHF.L.U32 R2, R8, 0x1f, RZ ;  /* 0x0000001f08027819 */ /* 0x000fe400000006ff */
[----:B--2---:R-:W-:-:S05]  /*1830*/  LEA R0, R0, R3, 0x18 ;  /* 0x0000000300007211 */ /* 0x004fca00078ec0ff */
[----:B------:R-:W-:-:S04]  /*1840*/  IMAD R3, R9, 0x8, R0 ;  /* 0x0000000809037824 */ /* 0x000fc800078e0200 */
[----:B------:R-:W2:Y:S02]  /*1850*/  SYNCS.PHASECHK.TRANS64.TRYWAIT P0, [R3+URZ+0xe0], R2 ;  /* 0x0000e002030075a7 */ /* 0x000ea400080011ff */
[----:B--2---:R-:W-:Y:S05]  /*1860*/  @!P0 BRA `(.L_x_24) ;  /* 0x00000070000c8947 */ /* 0x004fea0003800000 */
.L_x_112:
[----:B------:R-:W-:Y:S01]  /*1870*/  VIADD R9, R9, 0x1 ;  /* 0x0000000109097836 */ /* 0x000fe20000000000 */
[----:B------:R2:W-:Y:S04]  /*1880*/  SYNCS.ARRIVE.TRANS64.A1T0 RZ, [R3+URZ+0xd0], RZ ;  /* 0x0000d0ff03ff79a7 */ /* 0x0005e800081000ff */
[----:B------:R-:W-:-:S04]  /*1890*/  ISETP.NE.AND P0, PT, R9, 0x2, PT ;  /* 0x000000020900780c */ /* 0x000fc80003f05270 */
[----:B------:R-:W-:Y:S02]  /*18a0*/  SEL R9, R9, RZ, P0 ;  /* 0x000000ff09097207 */ /* 0x000fe40000000000 */
[----:B--2---:R-:W-:-:S04]  /*18b0*/  SEL R3, RZ, 0x1, P0 ;  /* 0x00000001ff037807 */ /* 0x004fc80000000000 */
[----:B------:R-:W-:-:S07]  /*18c0*/  LOP3.LUT R8, R8, R3, RZ, 0x3c, !PT ;  /* 0x0000000308087212 */ /* 0x000fce00078e3cff */
.L_x_23:
[----:B------:R-:W-:Y:S01]  /*18d0*/  UMOV UR6, 0x400 ;  /* 0x0000040000067882 */ /* 0x000fe20000000000 */
[----:B------:R-:W-:Y:S01]  /*18e0*/  SHF.L.U32 R0, R12, 0x1f, RZ ;  /* 0x0000001f0c007819 */ /* 0x000fe200000006ff */
[----:B-1----:R-:W-:Y:S02]  /*18f0*/  ULEA UR6, UR45, UR6, 0x18 ;  /* 0x000000062d067291 */ /* 0x002fe4000f8ec0ff */
[----:B------:R-:W-:Y:S02]  /*1900*/  UISETP.GE.U32.AND UP0, UPT, UR46, 0x7f, UPT ;  /* 0x0000007f2e00788c */ /* 0x000fe4000bf06070 */
[----:B------:R-:W-:Y:S02]  /*1910*/  ULEA UR4, UR5, UR6, 0x3 ;  /* 0x0000000605047291 */ /* 0x000fe4000f8e18ff */
[----:B------:R-:W-:Y:S02]  /*1920*/  USHF.L.U32 UR11, UR20, 0x7, URZ ;  /* 0x00000007140b7899 */ /* 0x000fe400080006ff */
[----:B------:R-:W-:Y:S01]  /*1930*/  ULEA UR35, UR16, UR44, 0x7 ;  /* 0x0000002c10237291 */ /* 0x000fe2000f8e38ff */
[----:B------:R-:W-:-:S04]  /*1940*/  UMOV UR13, URZ ;  /* 0x000000ff000d7c82 */ /* 0x000fc80008000000 */
[----:B------:R1:W2:Y:S01]  /*1950*/  SYNCS.PHASECHK.TRANS64.TRYWAIT P0, [UR4+0x20], R0 ;  /* 0x00002000ff0075a7 */ /* 0x0002a20008001104 */
[----:B------:R-:W-:Y:S06]  /*1960*/  BRA.U !UP0, `(.L_x_25) ;  /* 0x0000000108bc7547 */ /* 0x000fec000b800000 */
[----:B------:R-:W-:Y:S01]  /*1970*/  UMOV UR7, URZ ;  /* 0x000000ff00077c82 */ /* 0x000fe20008000000 */
[----:B------:R-:W-:-:S05]  /*1980*/  UMOV UR4, UR5 ;  /* 0x0000000500047c82 */ /* 0x000fca0008000000 */
.L_x_31:
[----:B------:R-:W-:Y:S01]  /*1990*/  ULEA UR33, UR4, UR6, 0x3 ;  /* 0x0000000604217291 */ /* 0x000fe2000f8e18ff */
[----:B--2---:R-:W-:Y:S01]  /*19a0*/  @!P3 MOV R2, 0x4000 ;  /* 0x000040000002b802 */ /* 0x004fe20000000f00 */
[----:B--2-4-:R-:W-:Y:S10]  /*19b0*/  @P0 BRA `(.L_x_26) ;  /* 0x00000000000c0947 */ /* 0x014ff40003800000 */
[----:B------:R-:W-:-:S04]  /*19c0*/  SHF.L.U32 R3, R12, 0x1f, RZ ;  /* 0x0000001f0c037819 */ /* 0x000fc800000006ff */
[----:B------:R-:W2:Y:S02]  /*19d0*/  SYNCS.PHASECHK.TRANS64.TRYWAIT P0, [UR33+0x20], R3 ;  /* 0x00002003ff0075a7 */ /* 0x000ea40008001121 */
[----:B--2---:R-:W-:Y:S05]  /*19e0*/  @!P0 BRA `(.L_x_27) ;  /* 0x0000006c00c08947 */ /* 0x004fea0003800000 */
.L_x_26:
[----:B------:R2:W-:Y:S01]  /*19f0*/  @!P3 SYNCS.ARRIVE.TRANS64 RZ, [UR33], R2 ;  /* 0x00000002ffffb9a7 */ /* 0x0005e20008000021 */
[----:B------:R-:W-:-:S04]  /*1a00*/  ULOP3.LUT UR5, UR25, 0x2, URZ, 0xfc, !UPT ;  /* 0x0000000219057892 */ /* 0x000fc8000f8efcff */
[----:B------:R-:W-:-:S09]  /*1a10*/  UISETP.NE.AND UP0, UPT, UR5, 0x2, UPT ;  /* 0x000000020500788c */ /* 0x000fd2000bf05270 */
[----:B------:R-:W-:Y:S05]  /*1a20*/  BRA.U UP0, `(.L_x_28) ;  /* 0x0000000100047547 */ /* 0x000fea000b800000 */
[----:B------:R-:W-:Y:S05]  /*1a30*/  BPT.TRAP 0x1 ;  /* 0x000000040000795c */ /* 0x000fea0000300000 */
.L_x_28:
[----:B------:R-:W-:Y:S04]  /*1a40*/  BSSY.RECONVERGENT B0, `(.L_x_29) ;  /* 0x0000003000007945 */ /* 0x000fe80003800200 */
[----:B------:R-:W-:Y:S05]  /*1a50*/  @P2 BRA `(.L_x_30) ;  /* 0x0000000000042947 */ /* 0x000fea0003800000 */
[----:B------:R-:W-:Y:S05]  /*1a60*/  BPT.TRAP 0x1 ;  /* 0x000000040000795c */ /* 0x000fea0000300000 */
.L_x_30:
[----:B------:R-:W-:Y:S05]  /*1a70*/  BSYNC.RECONVERGENT B0 ;  /* 0x0000000000007941 */ /* 0x000fea0003800200 */
.L_x_29:
[----:B------:R-:W-:Y:S02]  /*1a80*/  UIADD3 UR5, UPT, UPT, UR4, 0x1, URZ ;  /* 0x0000000104057890 */ /* 0x000fe4000fffe0ff */
[----:B------:R-:W-:Y:S02]  /*1a90*/  UIADD3 UR16, UP1, UPT, UR28, 0x80, URZ ;  /* 0x000000801c107890 */ /* 0x000fe4000ff3e0ff */
[----:B------:R-:W-:Y:S02]  /*1aa0*/  UISETP.NE.AND UP0, UPT, UR5, 0x4, UPT ;  /* 0x000000040500788c */ /* 0x000fe4000bf05270 */
[----:B------:R-:W-:Y:S02]  /*1ab0*/  USHF.L.U32 UR34, UR7, 0x6, URZ ;  /* 0x0000000607227899 */ /* 0x000fe400080006ff */
[----:B------:R-:W-:Y:S02]  /*1ac0*/  USEL UR9, URZ, 0x1, UP0 ;  /* 0x00000001ff097887 */ /* 0x000fe40008000000 */
[----:B------:R-:W-:-:S02]  /*1ad0*/  USEL UR5, UR5, URZ, UP0 ;  /* 0x000000ff05057287 */ /* 0x000fc40008000000 */
[----:B------:R-:W-:Y:S02]  /*1ae0*/  UIADD3 UR14, UP0, UPT, UR28, 0x180, URZ ;  /* 0x000001801c0e7890 */ /* 0x000fe4000ff1e0ff */
[----:B------:R-:W-:Y:S01]  /*1af0*/  ULEA UR8, UR5, UR6, 0x3 ;  /* 0x0000000605087291 */ /* 0x000fe2000f8e18ff */
[----:B------:R-:W-:Y:S01]  /*1b00*/  LOP3.LUT R12, R12, UR9, RZ, 0x3c, !PT ;  /* 0x000000090c0c7c12 */ /* 0x000fe2000f8e3cff */
[----:B------:R-:W-:Y:S02]  /*1b10*/  UIADD3.X UR17, UPT, UPT, URZ, UR29, URZ, UP1, !UPT ;  /* 0x0000001dff117290 */ /* 0x000fe40008ffe4ff */
[----:B------:R-:W-:Y:S01]  /*1b20*/  UIADD3.X UR15, UPT, UPT, URZ, UR29, URZ, UP0, !UPT ;  /* 0x0000001dff0f7290 */ /* 0x000fe200087fe4ff */
[----:B-1----:R-:W-:Y:S01]  /*1b30*/  SHF.L.U32 R0, R12, 0x1f, RZ ;  /* 0x0000001f0c007819 */ /* 0x002fe200000006ff */
[----:B------:R-:W-:Y:S01]  /*1b40*/  UMOV UR18, 0x0 ;  /* 0x0000000000127882 */ /* 0x000fe20000000000 */
[----:B------:R-:W-:Y:S01]  /*1b50*/  UMOV UR19, 0x10000000 ;  /* 0x1000000000137882 */ /* 0x000fe20000000000 */
[----:B------:R-:W-:Y:S01]  /*1b60*/  UMOV UR12, UR36 ;  /* 0x00000024000c7c82 */ /* 0x000fe20008000000 */
[----:B------:R3:W4:Y:S01]  /*1b70*/  SYNCS.PHASECHK.TRANS64.TRYWAIT P0, [UR8+0x20], R0 ;  /* 0x00002000ff0075a7 */ /* 0x0007220008001108 */
[----:B------:R-:W-:Y:S01]  /*1b80*/  USHF.L.U32 UR8, UR4, 0xd, URZ ;  /* 0x0000000d04087899 */ /* 0x000fe200080006ff */
[----:B------:R-:W-:-:S02]  /*1b90*/  UMOV UR9, UR33 ;  /* 0x0000002100097c82 */ /* 0x000fc40008000000 */
[----:B------:R-:W-:Y:S01]  /*1ba0*/  UMOV UR4, 0x30000 ;  /* 0x0003000000047882 */ /* 0x000fe20000000000 */
[----:B------:R-:W-:Y:S02]  /*1bb0*/  ULOP3.LUT UR32, UR8, UR21, URZ, 0xfc, !UPT ;  /* 0x0000001508207292 */ /* 0x000fe4000f8efcff */
[----:B------:R-:W-:Y:S02]  /*1bc0*/  UIADD3 UR8, UPT, UPT, UR6, 0x10400, UR8 ;  /* 0x0001040006087890 */ /* 0x000fe4000fffe008 */
[----:B------:R-:W-:Y:S01]  /*1bd0*/  UIADD3 UR32, UPT, UPT, UR6, 0x8400, UR32 ;  /* 0x0000840006207890 */ /* 0x000fe2000fffe020 */
[----:B------:R-:W-:Y:S01]  /*1be0*/  UMOV UR10, UR34 ;  /* 0x00000022000a7c82 */ /* 0x000fe20008000000 */
[----:B------:R-:W-:Y:S01]  /*1bf0*/  UIADD3 UR7, UPT, UPT, UR7, 0x1, URZ ;  /* 0x0000000107077890 */ /* 0x000fe2000fffe0ff */
[----:B------:R-:W-:-:S03]  /*1c00*/  UMOV UR13, UR24 ;  /* 0x00000018000d7c82 */ /* 0x000fc60008000000 */
[----:B------:R-:W-:-:S03]  /*1c10*/  UISETP.NE.AND UP0, UPT, UR7, UR24, UPT ;  /* 0x000000180700728c */ /* 0x000fc6000bf05270 */
[----:B------:R1:W-:Y:S01]  /*1c20*/  UTMALDG.3D.MULTICAST [UR32], [UR16], UR4, desc[UR18] ;  /* 0x00001220100073b4 */ /* 0x0003e20008011804 */
[----:B------:R3:W-:Y:S01]  /*1c30*/  UTMALDG.3D [UR8], [UR14], desc[UR18] ;  /* 0x000012080e0075b4 */ /* 0x0007e20008011000 */
[----:B-1----:R-:W-:-:S04]  /*1c40*/  UMOV UR4, UR5 ;  /* 0x0000000500047c82 */ /* 0x002fc80008000000 */
[----:B---3--:R-:W-:Y:S05]  /*1c50*/  BRA.U UP0, `(.L_x_31) ;  /* 0xfffffffd004c7547 */ /* 0x008fea000b83ffff */
.L_x_25:
[----:B------:R-:W-:Y:S01]  /*1c60*/  ULEA UR4, UR5, UR6, 0x3 ;  /* 0x0000000605047291 */ /* 0x000fe2000f8e18ff */
[----:B-1----:R-:W-:Y:S01]  /*1c70*/  SHF.L.U32 R0, R12, 0x1f, RZ ;  /* 0x0000001f0c007819 */ /* 0x002fe200000006ff */
[----:B------:R-:W-:Y:S01]  /*1c80*/  @!P1 SYNCS.ARRIVE.TRANS64.A1T0 RZ, [UR6+0x68], RZ ;  /* 0x000068ffffff99a7 */ /* 0x000fe20008100006 */
[----:B------:R-:W-:-:S06]  /*1c90*/  UISETP.GT.AND UP0, UPT, UR41, UR40, UPT ;  /* 0x000000282900728c */ /* 0x000fcc000bf04270 */
[----:B--2-4-:R1:W2:Y:S03]  /*1ca0*/  SYNCS.PHASECHK.TRANS64.TRYWAIT P0, [UR4+0x20], R0 ;  /* 0x00002000ff0075a7 */ /* 0x0142a60008001104 */
[----:B------:R-:W-:Y:S05]  /*1cb0*/  BRA.U !UP0, `(.L_x_32) ;  /* 0x0000000108c07547 */ /* 0x000fea000b800000 */
[----:B------:R-:W-:Y:S01]  /*1cc0*/  UIADD3 UR26, UPT, UPT, UR43, UR13, URZ ;  /* 0x0000000d2b1a7290 */ /* 0x000fe2000fffe0ff */
[----:B------:R-:W-:-:S11]  /*1cd0*/  UMOV UR4, UR5 ;  /* 0x0000000500047c82 */ /* 0x000fd60008000000 */
.L_x_38:
[----:B------:R-:W-:Y:S01]  /*1ce0*/  ULEA UR17, UR4, UR6, 0x3 ;  /* 0x0000000604117291 */ /* 0x000fe2000f8e18ff */
[----:B--2---:R-:W-:Y:S01]  /*1cf0*/  @!P3 MOV R2, 0x4000 ;  /* 0x000040000002b802 */ /* 0x004fe20000000f00 */
[----:B--2-4-:R-:W-:Y:S10]  /*1d00*/  @P0 BRA `(.L_x_33) ;  /* 0x00000000000c0947 */ /* 0x014ff40003800000 */
[----:B------:R-:W-:-:S04]  /*1d10*/  SHF.L.U32 R3, R12, 0x1f, RZ ;  /* 0x0000001f0c037819 */ /* 0x000fc800000006ff */
[----:B------:R-:W2:Y:S02]  /*1d20*/  SYNCS.PHASECHK.TRANS64.TRYWAIT P0, [UR17+0x20], R3 ;  /* 0x00002003ff0075a7 */ /* 0x000ea40008001111 */
[----:B--2---:R-:W-:Y:S05]  /*1d30*/  @!P0 BRA `(.L_x_34) ;  /* 0x0000006c00048947 */ /* 0x004fea0003800000 */
.L_x_33:
[----:B------:R2:W-:Y:S01]  /*1d40*/  @!P3 SYNCS.ARRIVE.TRANS64 RZ, [UR17], R2 ;  /* 0x00000002ffffb9a7 */ /* 0x0005e20008000011 */
[----:B------:R-:W-:-:S04]  /*1d50*/  ULOP3.LUT UR5, UR25, 0x2, URZ, 0xfc, !UPT ;  /* 0x0000000219057892 */ /* 0x000fc8000f8efcff */
[----:B------:R-:W-:-:S09]  /*1d60*/  UISETP.NE.AND UP0, UPT, UR5, 0x2, UPT ;  /* 0x000000020500788c */ /* 0x000fd2000bf05270 */
[----:B------:R-:W-:Y:S05]  /*1d70*/  BRA.U UP0, `(.L_x_35) ;  /* 0x0000000100047547 */ /* 0x000fea000b800000 */
[----:B------:R-:W-:Y:S05]  /*1d80*/  BPT.TRAP 0x1 ;  /* 0x000000040000795c */ /* 0x000fea0000300000 */
.L_x_35:
[----:B------:R-:W-:Y:S04]  /*1d90*/  BSSY.RECONVERGENT B0, `(.L_x_36) ;  /* 0x0000003000007945 */ /* 0x000fe80003800200 */
[----:B------:R-:W-:Y:S05]  /*1da0*/  @P2 BRA `(.L_x_37) ;  /* 0x0000000000042947 */ /* 0x000fea0003800000 */
[----:B------:R-:W-:Y:S05]  /*1db0*/  BPT.TRAP 0x1 ;  /* 0x000000040000795c */ /* 0x000fea0000300000 */
.L_x_37:
[----:B------:R-:W-:Y:S05]  /*1dc0*/  BSYNC.RECONVERGENT B0 ;  /* 0x0000000000007941 */ /* 0x000fea0003800200 */
.L_x_36:
[----:B------:R-:W-:Y:S02]  /*1dd0*/  UIADD3 UR5, UPT, UPT, UR4, 0x1, URZ ;  /* 0x0000000104057890 */ /* 0x000fe4000fffe0ff */
[----:B------:R-:W-:Y:S02]  /*1de0*/  UIADD3 UR14, UP1, UPT, UR28, 0x80, URZ ;  /* 0x000000801c0e7890 */ /* 0x000fe4000ff3e0ff */
[----:B------:R-:W-:Y:S02]  /*1df0*/  UISETP.NE.AND UP0, UPT, UR5, 0x4, UPT ;  /* 0x000000040500788c */ /* 0x000fe4000bf05270 */
[----:B------:R-:W-:Y:S02]  /*1e00*/  USHF.L.U32 UR18, UR13, 0x6, URZ ;  /* 0x000000060d127899 */ /* 0x000fe400080006ff */
[----:B------:R-:W-:Y:S02]  /*1e10*/  USEL UR8, URZ, 0x1, UP0 ;  /* 0x00000001ff087887 */ /* 0x000fe40008000000 */
[----:B------:R-:W-:-:S02]  /*1e20*/  USEL UR5, UR5, URZ, UP0 ;  /* 0x000000ff05057287 */ /* 0x000fc40008000000 */
[----:B------:R-:W-:Y:S02]  /*1e30*/  UIADD3 UR22, UP0, UPT, UR28, 0x180, URZ ;  /* 0x000001801c167890 */ /* 0x000fe4000ff1e0ff */
[----:B------:R-:W-:Y:S01]  /*1e40*/  LOP3.LUT R12, R12, UR8, RZ, 0x3c, !PT ;  /* 0x000000080c0c7c12 */ /* 0x000fe2000f8e3cff */
[----:B------:R-:W-:Y:S02]  /*1e50*/  USHF.L.U32 UR8, UR4, 0xd, URZ ;  /* 0x0000000d04087899 */ /* 0x000fe400080006ff */
[----:B------:R-:W-:Y:S01]  /*1e60*/  ULEA UR7, UR5, UR6, 0x3 ;  /* 0x0000000605077291 */ /* 0x000fe2000f8e18ff */
[----:B-1----:R-:W-:Y:S01]  /*1e70*/  SHF.L.U32 R0, R12, 0x1f, RZ ;  /* 0x0000001f0c007819 */ /* 0x002fe200000006ff */
[----:B------:R-:W-:Y:S02]  /*1e80*/  ULOP3.LUT UR16, UR8, UR21, URZ, 0xfc, !UPT ;  /* 0x0000001508107292 */ /* 0x000fe4000f8efcff */
[----:B------:R-:W-:Y:S02]  /*1e90*/  UIADD3.X UR15, UPT, UPT, URZ, UR29, URZ, UP1, !UPT ;  /* 0x0000001dff0f7290 */ /* 0x000fe40008ffe4ff */
[----:B------:R-:W-:-:S02]  /*1ea0*/  UIADD3 UR16, UPT, UPT, UR6, 0x8400, UR16 ;  /* 0x0000840006107890 */ /* 0x000fc4000fffe010 */
[----:B------:R-:W-:Y:S01]  /*1eb0*/  UIADD3 UR8, UPT, UPT, UR6, 0x10400, UR8 ;  /* 0x0001040006087890 */ /* 0x000fe2000fffe008 */
[----:B------:R3:W4:Y:S01]  /*1ec0*/  SYNCS.PHASECHK.TRANS64.TRYWAIT P0, [UR7+0x20], R0 ;  /* 0x00002000ff0075a7 */ /* 0x0007220008001107 */
[----:B------:R-:W-:Y:S01]  /*1ed0*/  UIADD3.X UR23, UPT, UPT, URZ, UR29, URZ, UP0, !UPT ;  /* 0x0000001dff177290 */ /* 0x000fe200087fe4ff */
[----:B------:R-:W-:Y:S01]  /*1ee0*/  UMOV UR4, 0x30000 ;  /* 0x0003000000047882 */ /* 0x000fe20000000000 */
[----:B------:R-:W-:Y:S01]  /*1ef0*/  UMOV UR30, 0x0 ;  /* 0x00000000001e7882 */ /* 0x000fe20000000000 */
[----:B------:R-:W-:Y:S01]  /*1f00*/  UMOV UR31, 0x10000000 ;  /* 0x10000000001f7882 */ /* 0x000fe20000000000 */
[----:B------:R-:W-:Y:S01]  /*1f10*/  UMOV UR19, UR35 ;  /* 0x0000002300137c82 */ /* 0x000fe20008000000 */
[----:B------:R-:W-:Y:S01]  /*1f20*/  UMOV UR20, UR36 ;  /* 0x0000002400147c82 */ /* 0x000fe20008000000 */
[----:B------:R-:W-:Y:S01]  /*1f30*/  UMOV UR12, UR36 ;  /* 0x00000024000c7c82 */ /* 0x000fe20008000000 */
[----:B------:R-:W-:Y:S01]  /*1f40*/  UMOV UR9, UR17 ;  /* 0x0000001100097c82 */ /* 0x000fe20008000000 */
[----:B------:R-:W-:Y:S01]  /*1f50*/  UMOV UR10, UR18 ;  /* 0x00000012000a7c82 */ /* 0x000fe20008000000 */
[----:B------:R1:W-:Y:S01]  /*1f60*/  UTMALDG.3D.MULTICAST [UR16], [UR14], UR4, desc[UR30] ;  /* 0x00001e100e0073b4 */ /* 0x0003e20008011804 */
[----:B------:R-:W-:-:S04]  /*1f70*/  UIADD3 UR13, UPT, UPT, UR13, 0x1, URZ ;  /* 0x000000010d0d7890 */ /* 0x000fc8000fffe0ff */
[----:B------:R-:W-:Y:S01]  /*1f80*/  UISETP.NE.AND UP0, UPT, UR13, UR26, UPT ;  /* 0x0000001a0d00728c */ /* 0x000fe2000bf05270 */
[----:B------:R3:W-:Y:S01]  /*1f90*/  UTMALDG.3D [UR8], [UR22], desc[UR30] ;  /* 0x00001e08160075b4 */ /* 0x0007e20008011000 */
[----:B-1----:R-:W-:-:S07]  /*1fa0*/  UMOV UR4, UR5 ;  /* 0x0000000500047c82 */ /* 0x002fce0008000000 */
[----:B---3--:R-:W-:Y:S05]  /*1fb0*/  BRA.U UP0, `(.L_x_38) ;  /* 0xfffffffd00487547 */ /* 0x008fea000b83ffff */
.L_x_32:
[C---:B------:R-:W-:Y:S01]  /*1fc0*/  LEA R3, R11.reuse, UR6, 0x3 ;  /* 0x000000060b037c11 */ /* 0x040fe2000f8e18ff */
[----:B------:R-:W-:Y:S01]  /*1fd0*/  NOP ;  /* 0x0000000000007918 */ /* 0x000fe20000000000 */
[----:B-1----:R-:W-:Y:S02]  /*1fe0*/  SHF.L.U32 R0, R10, 0x1f, RZ ;  /* 0x0000001f0a007819 */ /* 0x002fe400000006ff */
[----:B------:R-:W-:Y:S02]  /*1ff0*/  LEA R5, R11, UR6, 0x4 ;  /* 0x000000060b057c11 */ /* 0x000fe4000f8e20ff */
[----:B--2-4-:R-:W1:Y:S02]  /*2000*/  SYNCS.PHASECHK.TRANS64.TRYWAIT P0, [R3+URZ+0x70], R0 ;  /* 0x00007000030075a7 */ /* 0x014e6400080011ff */
[----:B-1----:R-:W-:Y:S05]  /*2010*/  @!P0 BRA `(.L_x_39) ;  /* 0x0000006800648947 */ /* 0x002fea0003800000 */
.L_x_115:
[----:B------:R-:W2:Y:S01]  /*2020*/  LDS.128 R4, [R5+0x100] ;  /* 0x0001000005047984 */ /* 0x000ea20000000c00 */
[----:B------:R-:W-:Y:S01]  /*2030*/  UISETP.GE.AND UP0, UPT, UR42, 0x1, UPT ;  /* 0x000000012a00788c */ /* 0x000fe2000bf06270 */
[----:B------:R-:W-:Y:S01]  /*2040*/  @!PT LDS RZ, [RZ] ;  /* 0x00000000fffff984 */ /* 0x000fe20000000800 */
[----:B------:R-:W-:Y:S01]  /*2050*/  @!PT LDS RZ, [RZ] ;  /* 0x00000000fffff984 */ /* 0x000fe20000000800 */
[----:B------:R-:W-:Y:S01]  /*2060*/  @!PT LDS RZ, [RZ] ;  /* 0x00000000fffff984 */ /* 0x000fe20000000800 */
[----:B------:R-:W-:Y:S01]  /*2070*/  @!PT LDS RZ, [RZ] ;  /* 0x00000000fffff984 */ /* 0x000fe20000000800 */
[----:B------:R3:W-:Y:S06]  /*2080*/  MEMBAR.ALL.CTA ;  /* 0x0000000000007992 */ /* 0x0007ec0000008000 */
[----:B---3--:R-:W3:Y:S01]  /*2090*/  FENCE.VIEW.ASYNC.S ;  /* 0x00000000000073c6 */ /* 0x008ee20000000000 */
[----:B--2---:R-:W-:-:S13]  /*20a0*/  LOP3.LUT P0, RZ, R6, 0x1, RZ, 0xc0, !PT ;  /* 0x0000000106ff7812 */ /* 0x004fda000780c0ff */
[----:B---3--:R-:W-:Y:S01]  /*20b0*/  VOTEU.ANY UP1, P0 ;  /* 0x0000000000ff7886 */ /* 0x008fe20000020100 */
[----:B------:R-:W-:-:S13]  /*20c0*/  PLOP3.LUT P0, PT, PT, PT, UP1, 0x80, 0x8 ;  /* 0x000000000008781c */ /* 0x000fda0003f0f018 */
[----:B-1----:R-:W-:Y:S02]  /*20d0*/  @P0 LOP3.LUT R0, R5, 0xffff, RZ, 0xc0, !PT ;  /* 0x0000ffff05000812 */ /* 0x002fe400078ec0ff */
[----:B------:R-:W-:Y:S02]  /*20e0*/  @P0 MOV R2, R4 ;  /* 0x0000000400020202 */ /* 0x000fe40000000f00 */
[----:B------:R-:W-:Y:S01]  /*20f0*/  @P0 R2UR UR7, R0 ;  /* 0x00000000000702ca */ /* 0x000fe200000e0000 */
[----:B------:R-:W-:Y:S01]  /*2100*/  VIADD R0, R3, 0x80 ;  /* 0x0000008003007836 */ /* 0x000fe20000000000 */
[----:B------:R-:W-:Y:S02]  /*2110*/  @P0 SHF.R.U32.HI R4, RZ, 0x10, R5 ;  /* 0x00000010ff040819 */ /* 0x000fe40000011605 */
[----:B------:R-:W-:Y:S02]  /*2120*/  @P0 R2UR UR8, R2 ;  /* 0x00000000020802ca */ /* 0x000fe400000e0000 */
[----:B------:R-:W-:-:S02]  /*2130*/  PRMT R0, RZ, 0x654, R0 ;  /* 0x00000654ff007816 */ /* 0x000fc40000000000 */
[----:B------:R-:W-:Y:S02]  /*2140*/  @P0 R2UR UR4, R4 ;  /* 0x00000000040402ca */ /* 0x000fe400000e0000 */
[----:B------:R1:W-:Y:S03]  /*2150*/  SYNCS.ARRIVE.TRANS64.RED.A1T0 RZ, [R0+URZ], RZ ;  /* 0x000000ff00ff79a7 */ /* 0x0003e600081004ff */
[----:B------:R-:W-:-:S04]  /*2160*/  @UP1 UMOV UR27, UR7 ;  /* 0x00000007001b1c82 */ /* 0x000fc80008000000 */
[----:B------:R-:W-:-:S04]  /*2170*/  @UP1 UMOV UR37, UR8 ;  /* 0x0000000800251c82 */ /* 0x000fc80008000000 */
[----:B------:R-:W-:Y:S01]  /*2180*/  @UP1 UMOV UR36, UR4 ;  /* 0x0000000400241c82 */ /* 0x000fe20008000000 */
[----:B------:R-:W-:Y:S05]  /*2190*/  BRA.U !UP0, `(.L_x_40) ;  /* 0x0000000108d47547 */ /* 0x000fea000b800000 */
[----:B------:R-:W2:Y:S01]  /*21a0*/  LDCU.128 UR12, c[0x0][0xb10] ;  /* 0x00016200ff0c77ac */ /* 0x000ea20008000c00 */
[----:B------:R-:W3:Y:S01]  /*21b0*/  LDCU UR26, c[0x0][0xb20] ;  /* 0x00016400ff1a77ac */ /* 0x000ee20008000800 */
[----:B------:R-:W4:Y:S01]  /*21c0*/  LDCU UR20, c[0x0][0xb0c] ;  /* 0x00016180ff1477ac */ /* 0x000f220008000800 */
[----:B------:R-:W1:Y:S01]  /*21d0*/  LDCU.64 UR10, c[0x0][0xb28] ;  /* 0x00016500ff0a77ac */ /* 0x000e620008000a00 */
[----:B------:R-:W-:Y:S02]  /*21e0*/  UISETP.NE.AND UP3, UPT, UR42, 0x1, UPT ;  /* 0x000000012a00788c */ /* 0x000fe4000bf65270 */
[----:B--2---:R-:W-:Y:S02]  /*21f0*/  UIMAD.WIDE.U32 UR16, UR38, UR15, URZ ;  /* 0x0000000f261072a5 */ /* 0x004fe4000f8e00ff */
[----:B------:R-:W-:Y:S02]  /*2200*/  UIMAD.WIDE.U32 UR8, UR39, UR12, URZ ;  /* 0x0000000c270872a5 */ /* 0x000fe4000f8e00ff */
[----:B------:R-:W-:-:S02]  /*2210*/  UISETP.NE.AND UP0, UPT, UR14, 0x1, UPT ;  /* 0x000000010e00788c */ /* 0x000fc4000bf05270 */
[----:B------:R-:W-:Y:S01]  /*2220*/  UIMAD.WIDE.U32 UR22, UR27, UR15, URZ ;  /* 0x0000000f1b1672a5 */ /* 0x000fe2000f8e00ff */
[----:B------:R-:W-:Y:S02]  /*2230*/  UMOV UR16, UR17 ;  /* 0x0000001100107c82 */ /* 0x000fe40008000000 */
[----:B------:R-:W-:Y:S01]  /*2240*/  UMOV UR8, UR9 ;  /* 0x0000000900087c82 */ /* 0x000fe20008000000 */
[----:B---3--:R-:W-:Y:S02]  /*2250*/  USHF.R.U32.HI UR16, URZ, UR26, UR16 ;  /* 0x0000001aff107299 */ /* 0x008fe40008011610 */
[----:B----4-:R-:W-:Y:S02]  /*2260*/  UISETP.NE.AND UP2, UPT, UR20, 0x1, UPT ;  /* 0x000000011400788c */ /* 0x010fe4000bf45270 */
[----:B------:R-:W-:Y:S02]  /*2270*/  USHF.R.U32.HI UR8, URZ, UR13, UR8 ;  /* 0x0000000dff087299 */ /* 0x000fe40008011608 */
[----:B------:R-:W-:-:S02]  /*2280*/  USEL UR7, UR38, UR16, !UP0 ;  /* 0x0000001026077287 */ /* 0x000fc4000c000000 */
[----:B------:R-:W-:Y:S02]  /*2290*/  USEL UR8, UR39, UR8, !UP2 ;  /* 0x0000000827087287 */ /* 0x000fe4000d000000 */
[----:B-1----:R-:W-:Y:S01]  /*22a0*/  UIMAD.WIDE.U32 UR16, UR7, UR10, URZ ;  /* 0x0000000a071072a5 */ /* 0x002fe2000f8e00ff */
[----:B------:R-:W-:Y:S01]  /*22b0*/  UMOV UR4, UR23 ;  /* 0x0000001700047c82 */ /* 0x000fe20008000000 */
[----:B------:R-:W-:Y:S02]  /*22c0*/  UIMAD.WIDE.U32 UR18, UR37, UR12, URZ ;  /* 0x0000000c251272a5 */ /* 0x000fe4000f8e00ff */
[----:B------:R-:W-:-:S03]  /*22d0*/  UIMAD.WIDE.U32 UR22, UR8, UR10, URZ ;  /* 0x0000000a081672a5 */ /* 0x000fc6000f8e00ff */
[----:B------:R-:W-:Y:S01]  /*22e0*/  UMOV UR16, UR17 ;  /* 0x0000001100107c82 */ /* 0x000fe20008000000 */
[----:B------:R-:W-:Y:S02]  /*22f0*/  USHF.R.U32.HI UR4, URZ, UR26, UR4 ;  /* 0x0000001aff047299 */ /* 0x000fe40008011604 */
[----:B------:R-:W-:Y:S01]  /*2300*/  @UP3 USHF.R.U32.HI UR7, URZ, UR11, UR16 ;  /* 0x0000000bff073299 */ /* 0x000fe20008011610 */
[----:B------:R-:W-:Y:S01]  /*2310*/  UMOV UR18, UR19 ;  /* 0x0000001300127c82 */ /* 0x000fe20008000000 */
[----:B------:R-:W-:Y:S01]  /*2320*/  UMOV UR22, UR23 ;  /* 0x0000001700167c82 */ /* 0x000fe20008000000 */
[----:B------:R-:W-:Y:S02]  /*2330*/  USHF.R.U32.HI UR13, URZ, UR13, UR18 ;  /* 0x0000000dff0d7299 */ /* 0x000fe40008011612 */
[----:B------:R-:W-:Y:S02]  /*2340*/  USEL UR4, UR27, UR4, !UP0 ;  /* 0x000000041b047287 */ /* 0x000fe4000c000000 */
[----:B------:R-:W-:-:S02]  /*2350*/  @UP3 USHF.R.U32.HI UR8, URZ, UR11, UR22 ;  /* 0x0000000bff083299 */ /* 0x000fc40008011616 */
[----:B------:R-:W-:Y:S02]  /*2360*/  UIMAD UR9, UR42, UR7, URZ ;  /* 0x000000072a0972a4 */ /* 0x000fe4000f8e02ff */
[----:B------:R-:W-:Y:S02]  /*2370*/  USEL UR7, UR37, UR13, !UP2 ;  /* 0x0000000d25077287 */ /* 0x000fe4000d000000 */
[----:B------:R-:W-:Y:S02]  /*2380*/  UIMAD UR12, UR42, UR8, URZ ;  /* 0x000000082a0c72a4 */ /* 0x000fe4000f8e02ff */
[----:B------:R-:W-:Y:S02]  /*2390*/  UISETP.GE.AND UP0, UPT, UR4, UR9, UPT ;  /* 0x000000090400728c */ /* 0x000fe4000bf06270 */
[----:B------:R-:W-:Y:S02]  /*23a0*/  UIMAD.WIDE.U32 UR16, UR4, UR10, URZ ;  /* 0x0000000a041072a5 */ /* 0x000fe4000f8e00ff */
[----:B------:R-:W-:-:S02]  /*23b0*/  UISETP.GE.OR UP0, UPT, UR7, UR12, UP0 ;  /* 0x0000000c0700728c */ /* 0x000fc40008706670 */
        /* <DEDUP_REMOVED lines=19> */
.L_x_40:
[----:B------:R-:W2:Y:S02]  /*24f0*/  LDCU UR4, c[0x0][0xb30] ;  /* 0x00016600ff0477ac */ /* 0x000ea40008000800 */
[----:B--2---:R-:W-:-:S09]  /*2500*/  UISETP.NE.AND UP0, UPT, UR4, 0x1, UPT ;  /* 0x000000010400788c */ /* 0x004fd2000bf05270 */
[----:B------:R-:W-:Y:S05]  /*2510*/  BRA.U UP0, `(.L_x_41) ;  /* 0x0000000100447547 */ /* 0x000fea000b800000 */
[----:B------:R-:W2:Y:S01]  /*2520*/  LDCU.128 UR12, c[0x0][0xb10] ;  /* 0x00016200ff0c77ac */ /* 0x000ea20008000c00 */
[----:B------:R-:W3:Y:S01]  /*2530*/  LDCU UR16, c[0x0][0xb0c] ;  /* 0x00016180ff1077ac */ /* 0x000ee20008000800 */
[----:B------:R-:W4:Y:S01]  /*2540*/  LDCU UR17, c[0x0][0xb20] ;  /* 0x00016400ff1177ac */ /* 0x000f220008000800 */
[----:B--2---:R-:W-:Y:S02]  /*2550*/  UIMAD.WIDE.U32 UR10, UR37, UR12, URZ ;  /* 0x0000000c250a72a5 */ /* 0x004fe4000f8e00ff */
[----:B------:R-:W-:Y:S02]  /*2560*/  UIMAD.WIDE.U32 UR8, UR27, UR15, URZ ;  /* 0x0000000f1b0872a5 */ /* 0x000fe4000f8e00ff */
[----:B---3--:R-:W-:Y:S02]  /*2570*/  UISETP.NE.AND UP2, UPT, UR16, 0x1, UPT ;  /* 0x000000011000788c */ /* 0x008fe4000bf45270 */
[----:B------:R-:W-:Y:S01]  /*2580*/  UISETP.NE.AND UP0, UPT, UR14, 0x1, UPT ;  /* 0x000000010e00788c */ /* 0x000fe2000bf05270 */
[----:B------:R-:W-:-:S02]  /*2590*/  UMOV UR7, UR11 ;  /* 0x0000000b00077c82 */ /* 0x000fc40008000000 */
[----:B------:R-:W-:Y:S01]  /*25a0*/  UMOV UR4, UR9 ;  /* 0x0000000900047c82 */ /* 0x000fe20008000000 */
[----:B------:R-:W-:Y:S02]  /*25b0*/  USHF.R.U32.HI UR7, URZ, UR13, UR7 ;  /* 0x0000000dff077299 */ /* 0x000fe40008011607 */
[----:B----4-:R-:W-:Y:S02]  /*25c0*/  USHF.R.U32.HI UR4, URZ, UR17, UR4 ;  /* 0x00000011ff047299 */ /* 0x010fe40008011604 */
[----:B------:R-:W-:Y:S02]  /*25d0*/  USEL UR7, UR37, UR7, !UP2 ;  /* 0x0000000725077287 */ /* 0x000fe4000d000000 */
[----:B------:R-:W-:-:S04]  /*25e0*/  USEL UR4, UR27, UR4, !UP0 ;  /* 0x000000041b047287 */ /* 0x000fc8000c000000 */
[----:B------:R-:W-:Y:S02]  /*25f0*/  UIADD3 UR8, UPT, UPT, UR7, -UR4, URZ ;  /* 0x8000000407087290 */ /* 0x000fe4000fffe0ff */
[----:B------:R-:W-:Y:S02]  /*2600*/  UIADD3 UR4, UPT, UPT, -UR7, UR4, URZ ;  /* 0x0000000407047290 */ /* 0x000fe4000fffe1ff */
[----:B------:R-:W-:Y:S02]  /*2610*/  UIMAD UR27, UR8, UR14, UR27 ;  /* 0x0000000e081b72a4 */ /* 0x000fe4000f8e021b */
[----:B------:R-:W-:-:S12]  /*2620*/  UIMAD UR37, UR4, UR16, UR37 ;  /* 0x00000010042572a4 */ /* 0x000fd8000f8e0225 */
.L_x_41:
[----:B------:R-:W-:Y:S01]  /*2630*/  VIADD R11, R11, 0x1 ;  /* 0x000000010b0b7836 */ /* 0x000fe20000000000 */
[----:B------:R-:W-:Y:S01]  /*2640*/  R2UR UR4, R147 ;  /* 0x00000000930472ca */ /* 0x000fe200000e0000 */
[----:B------:R-:W-:Y:S01]  /*2650*/  UIADD3 UR20, UPT, UPT, UR27, UR63, URZ ;  /* 0x0000003f1b147290 */ /* 0x000fe2000fffe0ff */
[----:B------:R-:W-:Y:S02]  /*2660*/  PLOP3.LUT P1, PT, PT, PT, PT, 0x80, 0x8 ;  /* 0x000000000008781c */ /* 0x000fe40003f2f070 */
[----:B------:R-:W-:-:S04]  /*2670*/  ISETP.NE.AND P0, PT, R11, 0x2, PT ;  /* 0x000000020b00780c */ /* 0x000fc80003f05270 */
[----:B------:R-:W-:Y:S02]  /*2680*/  SEL R3, RZ, 0x1, P0 ;  /* 0x00000001ff037807 */ /* 0x000fe40000000000 */
[----:B------:R-:W-:Y:S02]  /*2690*/  SEL R11, R11, RZ, P0 ;  /* 0x000000ff0b0b7207 */ /* 0x000fe40000000000 */
[----:B------:R-:W-:Y:S01]  /*26a0*/  LOP3.LUT R10, R10, R3, RZ, 0x3c, !PT ;  /* 0x000000030a0a7212 */ /* 0x000fe200078e3cff */
[----:B------:R-:W-:Y:S01]  /*26b0*/  UIADD3 UR16, UPT, UPT, UR37, UR4, URZ ;  /* 0x0000000425107290 */ /* 0x000fe2000fffe0ff */
[----:B------:R-:W-:Y:S11]  /*26c0*/  BRA.U UP1, `(.L_x_42) ;  /* 0xfffffff101407547 */ /* 0x000ff6000b83ffff */
[----:B------:R-:W-:Y:S01]  /*26d0*/  UIADD3 UR7, UPT, UPT, UR6, 0x20, URZ ;  /* 0x0000002006077890 */ /* 0x000fe2000fffe0ff */
[----:B------:R-:W-:-:S03]  /*26e0*/  SHF.L.U32 R3, R12, 0x1f, RZ ;  /* 0x0000001f0c037819 */ /* 0x000fc600000006ff */
[----:B------:R-:W-:-:S09]  /*26f0*/  ULEA UR4, UR5, UR7, 0x3 ;  /* 0x0000000705047291 */ /* 0x000fd2000f8e18ff */
[----:B------:R-:W2:Y:S02]  /*2700*/  SYNCS.PHASECHK.TRANS64.TRYWAIT P0, [UR4], R3 ;  /* 0x00000003ff0075a7 */ /* 0x000ea40008001104 */
[----:B--2---:R-:W-:Y:S05]  /*2710*/  @!P0 BRA `(.L_x_43) ;  /* 0x0000006000b88947 */ /* 0x004fea0003800000 */
.L_x_117:
[----:B------:R-:W-:-:S04]  /*2720*/  UIADD3 UR4, UPT, UPT, UR5, 0x1, URZ ;  /* 0x0000000105047890 */ /* 0x000fc8000fffe0ff */
[----:B------:R-:W-:-:S04]  /*2730*/  UISETP.NE.AND UP0, UPT, UR4, 0x4, UPT ;  /* 0x000000040400788c */ /* 0x000fc8000bf05270 */
[----:B------:R-:W-:Y:S02]  /*2740*/  USEL UR6, URZ, 0x1, UP0 ;  /* 0x00000001ff067887 */ /* 0x000fe40008000000 */
[----:B------:R-:W-:-:S04]  /*2750*/  USEL UR4, UR4, URZ, UP0 ;  /* 0x000000ff04047287 */ /* 0x000fc80008000000 */
[----:B------:R-:W-:Y:S01]  /*2760*/  ULEA UR5, UR4, UR7, 0x3 ;  /* 0x0000000704057291 */ /* 0x000fe2000f8e18ff */
[----:B------:R-:W-:-:S04]  /*2770*/  LOP3.LUT R2, R12, UR6, RZ, 0x3c, !PT ;  /* 0x000000060c027c12 */ /* 0x000fc8000f8e3cff */
[----:B-1----:R-:W-:-:S04]  /*2780*/  SHF.L.U32 R3, R2, 0x1f, RZ ;  /* 0x0000001f02037819 */ /* 0x002fc800000006ff */
[----:B------:R-:W1:Y:S02]  /*2790*/  SYNCS.PHASECHK.TRANS64.TRYWAIT P0, [UR5], R3 ;  /* 0x00000003ff0075a7 */ /* 0x000e640008001105 */
[----:B-1----:R-:W-:Y:S05]  /*27a0*/  @!P0 BRA `(.L_x_44) ;  /* 0x0000006000ac8947 */ /* 0x002fea0003800000 */
.L_x_119:
        /* <DEDUP_REMOVED lines=9> */
.L_x_121:
[----:B------:R-:W-:-:S04]  /*2840*/  UIADD3 UR4, UPT, UPT, UR4, 0x1, URZ ;  /* 0x0000000104047890 */ /* 0x000fc8000fffe0ff */
[----:B------:R-:W-:-:S04]  /*2850*/  UISETP.NE.AND UP0, UPT, UR4, 0x4, UPT ;  /* 0x000000040400788c */ /* 0x000fc8000bf05270 */
[----:B------:R-:W-:Y:S02]  /*2860*/  USEL UR5, URZ, 0x1, UP0 ;  /* 0x00000001ff057887 */ /* 0x000fe40008000000 */
[----:B------:R-:W-:-:S04]  /*2870*/  USEL UR4, UR4, URZ, UP0 ;  /* 0x000000ff04047287 */ /* 0x000fc80008000000 */
[----:B------:R-:W-:Y:S01]  /*2880*/  ULEA UR4, UR4, UR7, 0x3 ;  /* 0x0000000704047291 */ /* 0x000fe2000f8e18ff */
[----:B-1----:R-:W-:-:S04]  /*2890*/  LOP3.LUT R3, R2, UR5, RZ, 0x3c, !PT ;  /* 0x0000000502037c12 */ /* 0x002fc8000f8e3cff */
[----:B------:R-:W-:Y:S01]  /*28a0*/  SHF.L.U32 R3, R3, 0x1f, RZ ;  /* 0x0000001f03037819 */ /* 0x000fe200000006ff */
[----:B------:R-:W-:-:S07]  /*28b0*/  IMAD.U32 R0, RZ, RZ, UR4 ;  /* 0x00000004ff007e24 */ /* 0x000fce000f8e00ff */
.L_x_46:
[----:B-1----:R1:W2:Y:S02]  /*28c0*/  SYNCS.PHASECHK.TRANS64.TRYWAIT P0, [R0+URZ], R3 ;  /* 0x00000003000075a7 */ /* 0x0022a400080011ff */
[----:B--2---:R-:W-:Y:S05]  /*28d0*/  @!P0 NANOSLEEP.SYNCS 0x989680 ;  /* 0x009896800000895d */ /* 0x004fea0003900000 */
[----:B------:R-:W2:Y:S02]  /*28e0*/  @!P0 SYNCS.PHASECHK.TRANS64 P0, [R0+URZ], R3 ;  /* 0x00000003000085a7 */ /* 0x000ea400080010ff */
[----:B--2---:R-:W-:Y:S05]  /*28f0*/  @P0 EXIT ;  /* 0x000000000000094d */ /* 0x004fea0003800000 */
[----:B------:R-:W-:Y:S05]  /*2900*/  BRA `(.L_x_46) ;  /* 0xfffffffc00ec7947 */ /* 0x000fea000383ffff */
.L_x_22:
[----:B------:R-:W-:-:S04]  /*2910*/  UISETP.NE.AND UP0, UPT, UR45, URZ, UPT ;  /* 0x000000ff2d00728c */ /* 0x000fc8000bf05270 */
[----:B------:R-:W-:-:S09]  /*2920*/  UISETP.NE.OR UP0, UPT, UR17, 0x1, UP0 ;  /* 0x000000011100788c */ /* 0x000fd20008705670 */
[----:B------:R-:W-:Y:S05]  /*2930*/  BRA.U UP0, `(.L_x_47) ;  /* 0x0000000500487547 */ /* 0x000fea000b800000 */
[----:B------:R-:W-:Y:S01]  /*2940*/  ISETP.GE.U32.AND P2, PT, R0, 0x2, PT ;  /* 0x000000020000780c */ /* 0x000fe20003f46070 */
[----:B------:R-:W-:Y:S01]  /*2950*/  IMAD.MOV.U32 R12, RZ, RZ, 0x1 ;  /* 0x00000001ff0c7424 */ /* 0x000fe200078e00ff */
[----:B------:R-:W-:Y:S02]  /*2960*/  CS2R R10, SRZ ;  /* 0x00000000000a7805 */ /* 0x000fe4000001ff00 */
[----:B------:R-:W-:Y:S01]  /*2970*/  CS2R R8, SRZ ;  /* 0x0000000000087805 */ /* 0x000fe2000001ff00 */
[----:B------:R-:W-:Y:S01]  /*2980*/  UMOV UR6, 0x400 ;  /* 0x0000040000067882 */ /* 0x000fe20000000000 */
[----:B------:R-:W-:Y:S01]  /*2990*/  UMOV UR5, URZ ;  /* 0x000000ff00057c82 */ /* 0x000fe20008000000 */
[----:B------:R-:W-:-:S12]  /*29a0*/  ULEA UR6, UR45, UR6, 0x18 ;  /* 0x000000062d067291 */ /* 0x000fd8000f8ec0ff */
.L_x_51:
[----:B------:R-:W-:Y:S02]  /*29b0*/  LEA R2, R8, UR6, 0x3 ;  /* 0x0000000608027c11 */ /* 0x000fe4000f8e18ff */
[----:B------:R-:W-:-:S03]  /*29c0*/  SHF.L.U32 R5, R9, 0x1f, RZ ;  /* 0x0000001f09057819 */ /* 0x000fc600000006ff */
[----:B------:R-:W-:Y:S01]  /*29d0*/  VIADD R4, R2, 0xe0 ;  /* 0x000000e002047836 */ /* 0x000fe20000000000 */
[----:B------:R-:W1:Y:S02]  /*29e0*/  SYNCS.PHASECHK.TRANS64.TRYWAIT P0, [R2+URZ+0xd0], R5 ;  /* 0x0000d005020075a7 */ /* 0x000e6400080011ff */
[----:B-1----:R-:W-:Y:S05]  /*29f0*/  @!P0 BRA `(.L_x_48) ;  /* 0x0000006000488947 */ /* 0x002fea0003800000 */
.L_x_122:
[----:B------:R-:W-:Y:S01]  /*2a00*/  ULEA UR4, UR5, UR6, 0x3 ;  /* 0x0000000605047291 */ /* 0x000fe2000f8e18ff */
[----:B------:R-:W-:Y:S02]  /*2a10*/  PRMT R4, RZ, 0x654, R4 ;  /* 0x00000654ff047816 */ /* 0x000fe40000000004 */
[----:B-1----:R-:W-:Y:S01]  /*2a20*/  SHF.L.U32 R5, R12, 0x1f, RZ ;  /* 0x0000001f0c057819 */ /* 0x002fe200000006ff */
[----:B------:R-:W-:Y:S01]  /*2a30*/  UIADD3 UR7, UPT, UPT, UR4, 0x70, URZ ;  /* 0x0000007004077890 */ /* 0x000fe2000fffe0ff */
[----:B------:R1:W-:Y:S05]  /*2a40*/  SYNCS.ARRIVE.TRANS64.RED.A1T0 RZ, [R4+URZ], RZ ;  /* 0x000000ff04ff79a7 */ /* 0x0003ea00081004ff */
[----:B------:R-:W-:Y:S01]  /*2a50*/  IMAD.U32 R7, RZ, RZ, UR7 ;  /* 0x00000007ff077e24 */ /* 0x000fe2000f8e00ff */
[----:B------:R-:W2:Y:S04]  /*2a60*/  SYNCS.PHASECHK.TRANS64.TRYWAIT P0, [UR4+0x80], R5 ;  /* 0x00008005ff0075a7 */ /* 0x000ea80008001104 */
[----:B------:R-:W-:Y:S01]  /*2a70*/  PRMT R6, R0, 0x654, R7 ;  /* 0x0000065400067816 */ /* 0x000fe20000000007 */
[----:B-1----:R-:W-:Y:S01]  /*2a80*/  @!P2 IMAD.MOV.U32 R4, RZ, RZ, 0x10 ;  /* 0x00000010ff04a424 */ /* 0x002fe200078e00ff */
[----:B--2---:R-:W-:Y:S06]  /*2a90*/  @!P0 BRA `(.L_x_49) ;  /* 0x0000006000348947 */ /* 0x004fec0003800000 */
.L_x_124:
[----:B------:R-:W-:Y:S01]  /*2aa0*/  ULEA UR8, UR5, UR6, 0x4 ;  /* 0x0000000605087291 */ /* 0x000fe2000f8e20ff */
[----:B------:R-:W-:Y:S01]  /*2ab0*/  SEL R3, R6, R3, !P2 ;  /* 0x0000000306037207 */ /* 0x000fe20005000000 */
[----:B------:R-:W-:Y:S01]  /*2ac0*/  UIADD3 UR9, UPT, UPT, UR4, 0x70, URZ ;  /* 0x0000007004097890 */ /* 0x000fe2000fffe0ff */
[----:B-1----:R-:W-:Y:S01]  /*2ad0*/  LEA R2, R11, UR6, 0x3 ;  /* 0x000000060b027c11 */ /* 0x002fe2000f8e18ff */
[----:B------:R-:W-:Y:S01]  /*2ae0*/  UIADD3 UR8, UPT, UPT, UR8, 0x100, URZ ;  /* 0x0000010008087890 */ /* 0x000fe2000fffe0ff */
[----:B------:R-:W-:Y:S01]  /*2af0*/  SHF.L.U32 R5, R10, 0x1f, RZ ;  /* 0x0000001f0a057819 */ /* 0x000fe200000006ff */
[----:B------:R1:W-:Y:S01]  /*2b00*/  @!P2 SYNCS.ARRIVE.TRANS64.RED RZ, [R3+URZ], R4 ;  /* 0x0000000403ffa9a7 */ /* 0x0003e200080004ff */
[----:B------:R-:W-:Y:S01]  /*2b10*/  UIADD3 UR4, UPT, UPT, UR5, 0x1, URZ ;  /* 0x0000000105047890 */ /* 0x000fe2000fffe0ff */
[----:B------:R-:W-:-:S03]  /*2b20*/  VIADD R8, R8, 0x1 ;  /* 0x0000000108087836 */ /* 0x000fc60000000000 */
[----:B------:R-:W-:Y:S02]  /*2b30*/  UISETP.NE.AND UP0, UPT, UR4, 0x2, UPT ;  /* 0x000000020400788c */ /* 0x000fe4000bf05270 */
[----:B------:R-:W-:Y:S06]  /*2b40*/  UGETNEXTWORKID.BROADCAST [UR8], [UR9] ;  /* 0x00000000080073ca */ /* 0x000fec0008000100 */
[----:B------:R-:W-:Y:S01]  /*2b50*/  USEL UR7, URZ, 0x1, UP0 ;  /* 0x00000001ff077887 */ /* 0x000fe20008000000 */
[----:B------:R-:W-:Y:S01]  /*2b60*/  ISETP.NE.AND P0, PT, R8, 0x2, PT ;  /* 0x000000020800780c */ /* 0x000fe20003f05270 */
[----:B------:R-:W-:Y:S01]  /*2b70*/  USEL UR5, UR4, URZ, UP0 ;  /* 0x000000ff04057287 */ /* 0x000fe20008000000 */
[----:B------:R-:W2:Y:S03]  /*2b80*/  SYNCS.PHASECHK.TRANS64.TRYWAIT P1, [R2+URZ+0x70], R5 ;  /* 0x00007005020075a7 */ /* 0x000ea600080211ff */
[----:B------:R-:W-:Y:S01]  /*2b90*/  LOP3.LUT R12, R12, UR7, RZ, 0x3c, !PT ;  /* 0x000000070c0c7c12 */ /* 0x000fe2000f8e3cff */
[----:B-12---:R-:W-:Y:S07]  /*2ba0*/  @!P1 BRA `(.L_x_50) ;  /* 0x0000006000089947 */ /* 0x006fee0003800000 */
.L_x_125:
[C---:B------:R-:W-:Y:S01]  /*2bb0*/  LEA R4, R11.reuse, UR6, 0x4 ;  /* 0x000000060b047c11 */ /* 0x040fe2000f8e20ff */
[----:B-1----:R-:W-:Y:S01]  /*2bc0*/  VIADD R2, R2, 0x80 ;  /* 0x0000008002027836 */ /* 0x002fe20000000000 */
[----:B------:R-:W-:Y:S01]  /*2bd0*/  SEL R8, R8, RZ, P0 ;  /* 0x000000ff08087207 */ /* 0x000fe20000000000 */
[----:B------:R-:W-:-:S03]  /*2be0*/  VIADD R11, R11, 0x1 ;  /* 0x000000010b0b7836 */ /* 0x000fc60000000000 */
[----:B------:R-:W1:Y:S01]  /*2bf0*/  LDS.128 R4, [R4+0x100] ;  /* 0x0001000004047984 */ /* 0x000e620000000c00 */
[----:B------:R-:W-:Y:S02]  /*2c00*/  PRMT R2, RZ, 0x654, R2 ;  /* 0x00000654ff027816 */ /* 0x000fe40000000002 */
[C---:B------:R-:W-:Y:S01]  /*2c10*/  ISETP.NE.AND P1, PT, R11.reuse, 0x2, PT ;  /* 0x000000020b00780c */ /* 0x040fe20003f25270 */
[----:B------:R-:W-:Y:S01]  /*2c20*/  @!PT LDS RZ, [RZ] ;  /* 0x00000000fffff984 */ /* 0x000fe20000000800 */
[----:B------:R-:W-:Y:S01]  /*2c30*/  @!PT LDS RZ, [RZ] ;  /* 0x00000000fffff984 */ /* 0x000fe20000000800 */
[----:B------:R-:W-:Y:S01]  /*2c40*/  @!PT LDS RZ, [RZ] ;  /* 0x00000000fffff984 */ /* 0x000fe20000000800 */
[----:B------:R-:W-:Y:S01]  /*2c50*/  @!PT LDS RZ, [RZ] ;  /* 0x00000000fffff984 */ /* 0x000fe20000000800 */
[----:B------:R2:W-:Y:S06]  /*2c60*/  MEMBAR.ALL.CTA ;  /* 0x0000000000007992 */ /* 0x0005ec0000008000 */
[----:B--2---:R-:W2:Y:S01]  /*2c70*/  FENCE.VIEW.ASYNC.S ;  /* 0x00000000000073c6 */ /* 0x004ea20000000000 */
[----:B------:R-:W-:Y:S01]  /*2c80*/  SEL R11, R11, RZ, P1 ;  /* 0x000000ff0b0b7207 */ /* 0x000fe20000800000 */
[----:B--2---:R2:W-:Y:S01]  /*2c90*/  SYNCS.ARRIVE.TRANS64.RED.A1T0 RZ, [R2+URZ], RZ ;  /* 0x000000ff02ff79a7 */ /* 0x0045e200081004ff */
[----:B-1----:R-:W-:-:S02]  /*2ca0*/  LOP3.LUT P3, RZ, R6, 0x1, RZ, 0xc0, !PT ;  /* 0x0000000106ff7812 */ /* 0x002fc4000786c0ff */
[----:B------:R-:W-:-:S04]  /*2cb0*/  SEL R5, RZ, 0x1, P1 ;  /* 0x00000001ff057807 */ /* 0x000fc80000800000 */
[----:B------:R-:W-:Y:S02]  /*2cc0*/  LOP3.LUT R10, R10, R5, RZ, 0x3c, !PT ;  /* 0x000000050a0a7212 */ /* 0x000fe400078e3cff */
[----:B--2---:R-:W-:-:S04]  /*2cd0*/  SEL R2, RZ, 0x1, P0 ;  /* 0x00000001ff027807 */ /* 0x004fc80000000000 */
[----:B------:R-:W-:Y:S01]  /*2ce0*/  LOP3.LUT R9, R9, R2, RZ, 0x3c, !PT ;  /* 0x0000000209097212 */ /* 0x000fe200078e3cff */
[----:B------:R-:W-:Y:S06]  /*2cf0*/  @P3 BRA `(.L_x_51) ;  /* 0xfffffffc002c3947 */ /* 0x000fec000383ffff */
[----:B------:R-:W-:Y:S01]  /*2d00*/  ULEA UR4, UR5, UR6, 0x3 ;  /* 0x0000000605047291 */ /* 0x000fe2000f8e18ff */
[----:B------:R-:W-:-:S08]  /*2d10*/  SHF.L.U32 R3, R12, 0x1f, RZ ;  /* 0x0000001f0c037819 */ /* 0x000fd000000006ff */
[----:B------:R-:W1:Y:S02]  /*2d20*/  SYNCS.PHASECHK.TRANS64 P0, [UR4+0x80], R3 ;  /* 0x00008003ff0075a7 */ /* 0x000e640008001004 */
[----:B-1----:R-:W-:Y:S05]  /*2d30*/  @P0 BRA `(.L_x_52) ;  /* 0x0000000000080947 */ /* 0x002fea0003800000 */
[----:B------:R-:W1:Y:S02]  /*2d40*/  SYNCS.PHASECHK.TRANS64.TRYWAIT P0, [UR4+0x80], R3 ;  /* 0x00008003ff0075a7 */ /* 0x000e640008001104 */
[----:B-1----:R-:W-:Y:S05]  /*2d50*/  @!P0 BRA `(.L_x_53) ;  /* 0x0000005c00b08947 */ /* 0x002fea0003800000 */
.L_x_52:
[----:B------:R-:W-:-:S04]  /*2d60*/  UIADD3 UR7, UPT, UPT, UR5, 0x1, URZ ;  /* 0x0000000105077890 */ /* 0x000fc8000fffe0ff */
[----:B------:R-:W-:-:S04]  /*2d70*/  UISETP.NE.AND UP0, UPT, UR7, 0x2, UPT ;  /* 0x000000020700788c */ /* 0x000fc8000bf05270 */
[----:B------:R-:W-:Y:S02]  /*2d80*/  USEL UR8, URZ, 0x1, UP0 ;  /* 0x00000001ff087887 */ /* 0x000fe40008000000 */
[----:B------:R-:W-:-:S04]  /*2d90*/  USEL UR7, UR7, URZ, UP0 ;  /* 0x000000ff07077287 */ /* 0x000fc80008000000 */
[----:B------:R-:W-:Y:S01]  /*2da0*/  ULEA UR7, UR7, UR6, 0x3 ;  /* 0x0000000607077291 */ /* 0x000fe2000f8e18ff */
[----:B-1----:R-:W-:-:S04]  /*2db0*/  LOP3.LUT R3, R12, UR8, RZ, 0x3c, !PT ;  /* 0x000000080c037c12 */ /* 0x002fc8000f8e3cff */
[----:B------:R-:W-:-:S04]  /*2dc0*/  SHF.L.U32 R0, R3, 0x1f, RZ ;  /* 0x0000001f03007819 */ /* 0x000fc800000006ff */
[----:B------:R-:W1:Y:S02]  /*2dd0*/  SYNCS.PHASECHK.TRANS64 P0, [UR7+0x80], R0 ;  /* 0x00008000ff0075a7 */ /* 0x000e640008001007 */
[----:B-1----:R-:W-:Y:S05]  /*2de0*/  @P0 EXIT ;  /* 0x000000000000094d */ /* 0x002fea0003800000 */
[----:B------:R-:W-:Y:S02]  /*2df0*/  SHF.L.U32 R3, R3, 0x1f, RZ ;  /* 0x0000001f03037819 */ /* 0x000fe400000006ff */
[----:B------:R-:W-:-:S07]  /*2e00*/  MOV R0, UR7 ;  /* 0x0000000700007c02 */ /* 0x000fce0008000f00 */
.L_x_54:
[----:B-1----:R1:W2:Y:S02]  /*2e10*/  SYNCS.PHASECHK.TRANS64.TRYWAIT P0, [R0+URZ+0x80], R3 ;  /* 0x00008003000075a7 */ /* 0x0022a400080011ff */
[----:B--2---:R-:W-:Y:S05]  /*2e20*/  @!P0 NANOSLEEP.SYNCS 0x989680 ;  /* 0x009896800000895d */ /* 0x004fea0003900000 */
[----:B------:R-:W2:Y:S02]  /*2e30*/  @!P0 SYNCS.PHASECHK.TRANS64 P0, [R0+URZ+0x80], R3 ;  /* 0x00008003000085a7 */ /* 0x000ea400080010ff */
[----:B--2---:R-:W-:Y:S05]  /*2e40*/  @P0 EXIT ;  /* 0x000000000000094d */ /* 0x004fea0003800000 */
[----:B------:R-:W-:Y:S05]  /*2e50*/  BRA `(.L_x_54) ;  /* 0xfffffffc00ec7947 */ /* 0x000fea000383ffff */
.L_x_47:
[----:B------:R-:W-:Y:S05]  /*2e60*/  BRA.U UP4, `(.L_x_55) ;  /* 0x0000000d04847547 */ /* 0x000fea000b800000 */
[----:B------:R-:W-:Y:S01]  /*2e70*/  UMOV UR4, 0x40 ;  /* 0x0000004000047882 */ /* 0x000fe20000000000 */
[----:B------:R-:W-:Y:S01]  /*2e80*/  NOP ;  /* 0x0000000000007918 */ /* 0x000fe20000000000 */
[----:B------:R-:W-:Y:S01]  /*2e90*/  ULEA UR5, UR45, UR4, 0x18 ;  /* 0x000000042d057291 */ /* 0x000fe2000f8ec0ff */
[----:B------:R-:W-:Y:S02]  /*2ea0*/  UMOV UR6, 0x400 ;  /* 0x0000040000067882 */ /* 0x000fe40000000000 */
[----:B------:R-:W-:-:S06]  /*2eb0*/  ULEA UR6, UR45, UR6, 0x18 ;  /* 0x000000062d067291 */ /* 0x000fcc000f8ec0ff */
[----:B------:R-:W1:Y:S02]  /*2ec0*/  LDS.U8 R0, [UR5+0x1c] ;  /* 0x00001c05ff007984 */ /* 0x000e640008000000 */
[----:B-1----:R-:W-:-:S13]  /*2ed0*/  ISETP.NE.AND P0, PT, R0, RZ, PT ;  /* 0x000000ff0000720c */ /* 0x002fda0003f05270 */
[----:B------:R-:W-:Y:S05]  /*2ee0*/  @P0 BRA `(.L_x_56) ;  /* 0x0000000000580947 */ /* 0x000fea0003800000 */
[----:B------:R-:W-:-:S13]  /*2ef0*/  ELECT P0, URZ, PT ;  /* 0x0000000000ff782f */ /* 0x000fda0003800000 */
[----:B------:R-:W-:Y:S05]  /*2f00*/  @!P0 BRA `(.L_x_57) ;  /* 0x0000000000608947 */ /* 0x000fea0003800000 */
[----:B------:R-:W-:Y:S01]  /*2f10*/  UMOV UR4, 0x10 ;  /* 0x0000001000047882 */ /* 0x000fe20000000000 */
[----:B------:R-:W-:Y:S01]  /*2f20*/  HFMA2 R0, -RZ, RZ, 0, 5.9604644775390625e-08 ;  /* 0x00000001ff007431 */ /* 0x000fe200000001ff */
[----:B------:R-:W-:-:S03]  /*2f30*/  MOV R3, 0xffff ;  /* 0x0000ffff00037802 */ /* 0x000fc60000000f00 */
[----:B------:R-:W-:Y:S04]  /*2f40*/  DEPBAR.LE SB1, 0x36 ;  /* 0x00009d800000791a */ /* 0x000fe80000000000 */
[----:B------:R-:W1:Y:S02]  /*2f50*/  UTCATOMSWS.FIND_AND_SET.ALIGN UP0, UR4, UR4 ;  /* 0x00000004000475e3 */ /* 0x000e640008000800 */
[----:B-1----:R-:W-:Y:S01]  /*2f60*/  MOV R4, UR4 ;  /* 0x0000000400047c02 */ /* 0x002fe20008000f00 */
[----:B------:R-:W-:Y:S06]  /*2f70*/  BRA.U UP0, `(.L_x_58) ;  /* 0x0000000100187547 */ /* 0x000fec000b800000 */
.L_x_59:
[----:B------:R-:W-:Y:S05]  /*2f80*/  NANOSLEEP 0x64 ;  /* 0x000000640000795d */ /* 0x000fea0003800000 */
[----:B------:R-:W-:-:S05]  /*2f90*/  UMOV UR4, 0x10 ;  /* 0x0000001000047882 */ /* 0x000fca0000000000 */
[----:B------:R-:W-:Y:S04]  /*2fa0*/  DEPBAR.LE SB1, 0x36 ;  /* 0x00009d800000791a */ /* 0x000fe80000000000 */
[----:B------:R-:W1:Y:S02]  /*2fb0*/  UTCATOMSWS.FIND_AND_SET.ALIGN UP0, UR4, UR4 ;  /* 0x00000004000475e3 */ /* 0x000e640008000800 */
[----:B-1----:R-:W-:Y:S01]  /*2fc0*/  MOV R4, UR4 ;  /* 0x0000000400047c02 */ /* 0x002fe20008000f00 */
[----:B------:R-:W-:Y:S05]  /*2fd0*/  BRA.U !UP0, `(.L_x_59) ;  /* 0xfffffffd08e87547 */ /* 0x000fea000b83ffff */
.L_x_58:
[-C--:B------:R-:W-:Y:S02]  /*2fe0*/  SHF.L.U32 R3, R3, R4.reuse, RZ ;  /* 0x0000000403037219 */ /* 0x080fe400000006ff */
[----:B------:R-:W-:Y:S01]  /*2ff0*/  SHF.L.U32 R0, R0, R4, RZ ;  /* 0x0000000400007219 */ /* 0x000fe200000006ff */
[----:B------:R-:W-:Y:S02]  /*3000*/  IMAD.SHL.U32 R4, R4, 0x20, RZ ;  /* 0x0000002004047824 */ /* 0x000fe400078e00ff */
[----:B------:R1:W-:Y:S04]  /*3010*/  ATOMS.OR RZ, [UR5+0x14], R3 ;  /* 0x00001403ffff798c */ /* 0x0003e8000b000005 */
[----:B------:R1:W-:Y:S04]  /*3020*/  ATOMS.OR RZ, [UR5+0x18], R0 ;  /* 0x00001800ffff798c */ /* 0x0003e8000b000005 */
[----:B------:R1:W-:Y:S01]  /*3030*/  STS [UR6+0x120], R4 ;  /* 0x00012004ff007988 */ /* 0x0003e20008000806 */
[----:B------:R-:W-:Y:S05]  /*3040*/  BRA `(.L_x_57) ;  /* 0x0000000000107947 */ /* 0x000fea0003800000 */
.L_x_56:
[----:B------:R-:W-:Y:S02]  /*3050*/  MOV R0, 0xffffffff ;  /* 0xffffffff00007802 */ /* 0x000fe40000000f00 */
[----:B------:R-:W-:-:S03]  /*3060*/  MOV R4, 0x3090 ;  /* 0x0000309000047802 */ /* 0x000fc60000000f00 */
[----:B------:R1:W-:Y:S04]  /*3070*/  STS [UR6+0x120], R0 ;  /* 0x00012000ff007988 */ /* 0x0003e80008000806 */
[----:B-1---5:R-:W-:Y:S05]  /*3080*/  CALL.REL.NOINC `($__internal_1_$__cuda_sm10x_tcgen05_guardrail_trap_phase_invalid_during_alloc) ;  /* 0x0000006000707944 */ /* 0x022fea0003c00000 */
.L_x_57:
[----:B------:R-:W-:Y:S05]  /*3090*/  WARPSYNC.ALL ;  /* 0x0000000000007948 */ /* 0x000fea0003800000 */
[----:B------:R-:W2:Y:S01]  /*30a0*/  S2UR UR4, SR_CgaCtaId ;  /* 0x00000000000479c3 */ /* 0x000ea20000008800 */
[----:B------:R-:W-:Y:S01]  /*30b0*/  UMOV UR17, 0x400 ;  /* 0x0000040000117882 */ /* 0x000fe20000000000 */
[----:B------:R-:W-:-:S06]  /*30c0*/  NOP ;  /* 0x0000000000007918 */ /* 0x000fcc0000000000 */
[----:B------:R-:W-:Y:S06]  /*30d0*/  BAR.ARV 0x6, 0xa0 ;  /* 0x0182800000007b1d */ /* 0x000fec0000002000 */
[----:B------:R-:W3:Y:S01]  /*30e0*/  LDCU UR5, c[0x0][0x38c] ;  /* 0x00007180ff0577ac */ /* 0x000ee20008000800 */
[----:B------:R-:W-:Y:S01]  /*30f0*/  LOP3.LUT R2, R2, 0xffff, RZ, 0xc0, !PT ;  /* 0x0000ffff02027812 */ /* 0x000fe200078ec0ff */
[----:B------:R-:W-:Y:S01]  /*3100*/  IMAD.MOV.U32 R11, RZ, RZ, 0x1 ;  /* 0x00000001ff0b7424 */ /* 0x000fe200078e00ff */
[----:B------:R-:W-:Y:S01]  /*3110*/  CS2R R8, SRZ ;  /* 0x0000000000087805 */ /* 0x000fe2000001ff00 */
[----:B------:R-:W4:Y:S01]  /*3120*/  LDCU UR8, c[0x0][0x38c] ;  /* 0x00007180ff0877ac */ /* 0x000f220008000800 */
[----:B------:R-:W-:Y:S01]  /*3130*/  R2UR UR19, R2 ;  /* 0x00000000021372ca */ /* 0x000fe200000e0000 */
[----:B------:R-:W-:Y:S01]  /*3140*/  IMAD.MOV.U32 R10, RZ, RZ, RZ ;  /* 0x000000ffff0a7224 */ /* 0x000fe200078e00ff */
[----:B------:R-:W-:Y:S01]  /*3150*/  UMOV UR23, URZ ;  /* 0x000000ff00177c82 */ /* 0x000fe20008000000 */
[----:B------:R-:W-:Y:S01]  /*3160*/  UMOV UR14, URZ ;  /* 0x000000ff000e7c82 */ /* 0x000fe20008000000 */
[----:B--2---:R-:W-:Y:S01]  /*3170*/  ULEA UR17, UR4, UR17, 0x18 ;  /* 0x0000001104117291 */ /* 0x004fe2000f8ec0ff */
[----:B------:R-:W-:Y:S01]  /*3180*/  UMOV UR26, 0x0 ;  /* 0x00000000001a7882 */ /* 0x000fe20000000000 */
[----:B------:R-:W-:-:S02]  /*3190*/  UMOV UR27, 0x82004a0 ;  /* 0x082004a0001b7882 */ /* 0x000fc40000000000 */
[----:B------:R-:W-:Y:S02]  /*31a0*/  UIADD3 UR6, UPT, UPT, UR17, 0x8400, URZ ;  /* 0x0000840011067890 */ /* 0x000fe4000fffe0ff */
[----:B------:R-:W-:Y:S02]  /*31b0*/  UIADD3 UR7, UPT, UPT, UR17, 0x10400, URZ ;  /* 0x0001040011077890 */ /* 0x000fe4000fffe0ff */
[----:B---3--:R-:W-:Y:S01]  /*31c0*/  UIADD3 UR5, UPT, UPT, UR5, 0x3f, URZ ;  /* 0x0000003f05057890 */ /* 0x008fe2000fffe0ff */
[----:B-1----:R-:W1:Y:S01]  /*31d0*/  LDS R0, [UR17+0x120] ;  /* 0x00012011ff007984 */ /* 0x002e620008000800 */
[----:B------:R-:W-:Y:S02]  /*31e0*/  USHF.R.U32.HI UR6, URZ, 0x4, UR6 ;  /* 0x00000004ff067899 */ /* 0x000fe40008011606 */
[----:B------:R-:W-:Y:S02]  /*31f0*/  USHF.R.S32.HI UR4, URZ, 0x1f, UR5 ;  /* 0x0000001fff047899 */ /* 0x000fe40008011405 */
[----:B------:R-:W-:-:S02]  /*3200*/  ULOP3.LUT UR6, UR6, 0x3fff, URZ, 0xc0, !UPT ;  /* 0x00003fff06067892 */ /* 0x000fc4000f8ec0ff */
[----:B------:R-:W-:Y:S02]  /*3210*/  ULEA.HI UR4, UR4, UR5, URZ, 0x6 ;  /* 0x0000000504047291 */ /* 0x000fe4000f8f30ff */
[----:B------:R-:W-:Y:S02]  /*3220*/  USHF.R.U32.HI UR5, URZ, 0x4, UR7 ;  /* 0x00000004ff057899 */ /* 0x000fe40008011607 */
[----:B------:R-:W-:Y:S02]  /*3230*/  USHF.R.S32.HI UR28, URZ, 0x6, UR4 ;  /* 0x00000006ff1c7899 */ /* 0x000fe40008011404 */
[----:B------:R-:W-:Y:S02]  /*3240*/  ULOP3.LUT UR5, UR5, 0x3fff, URZ, 0xc0, !UPT ;  /* 0x00003fff05057892 */ /* 0x000fe4000f8ec0ff */
[----:B------:R-:W-:Y:S02]  /*3250*/  UISETP.LT.AND UP0, UPT, UR28, 0x1, UPT ;  /* 0x000000011c00788c */ /* 0x000fe4000bf01270 */
[----:B------:R-:W-:-:S02]  /*3260*/  ULOP3.LUT UR20, UR6, 0x10000, URZ, 0xfc, !UPT ;  /* 0x0001000006147892 */ /* 0x000fc4000f8efcff */
[----:B------:R-:W-:Y:S02]  /*3270*/  USEL UR29, UR28, 0x1, !UP0 ;  /* 0x000000011c1d7887 */ /* 0x000fe4000c000000 */
[----:B------:R-:W-:Y:S02]  /*3280*/  ULOP3.LUT UR21, UR5, 0x10000, URZ, 0xfc, !UPT ;  /* 0x0001000005157892 */ /* 0x000fe4000f8efcff */
[----:B------:R-:W-:Y:S02]  /*3290*/  UIADD3 UR29, UPT, UPT, -UR29, URZ, URZ ;  /* 0x000000ff1d1d7290 */ /* 0x000fe4000fffe1ff */
[----:B----4-:R-:W-:Y:S01]  /*32a0*/  UISETP.GE.AND UP4, UPT, UR8, 0x1, UPT ;  /* 0x000000010800788c */ /* 0x010fe2000bf86270 */
[----:B------:R-:W-:Y:S01]  /*32b0*/  UMOV UR24, 0x0 ;  /* 0x0000000000187882 */ /* 0x000fe20000000000 */
[----:B------:R-:W-:Y:S01]  /*32c0*/  UMOV UR25, 0x82004a0 ;  /* 0x082004a000197882 */ /* 0x000fe20000000000 */
[----:B-1----:R-:W-:-:S15]  /*32d0*/  R2UR UR30, R0 ;  /* 0x00000000001e72ca */ /* 0x002fde00000e0000 */
.L_x_66:
[----:B------:R-:W-:Y:S02]  /*32e0*/  LEA R0, R10, UR17, 0x3 ;  /* 0x000000110a007c11 */ /* 0x000fe4000f8e18ff */
[----:B------:R-:W-:Y:S02]  /*32f0*/  SHF.L.U32 R5, R9, 0x1f, RZ ;  /* 0x0000001f09057819 */ /* 0x000fe400000006ff */
[----:B------:R-:W-:Y:S01]  /*3300*/  PLOP3.LUT P0, PT, PT, PT, UP4, 0x80, 0x8 ;  /* 0x000000000008781c */ /* 0x000fe20003f0f048 */
[----:B------:R-:W-:Y:S01]  /*3310*/  VIADD R3, R0, 0x80 ;  /* 0x0000008000037836 */ /* 0x000fe20000000000 */
[----:B-1----:R-:W1:Y:S02]  /*3320*/  SYNCS.PHASECHK.TRANS64.TRYWAIT P1, [R0+URZ+0x70], R5 ;  /* 0x00007005000075a7 */ /* 0x002e6400080211ff */
[----:B-1-3--:R-:W-:Y:S09]  /*3330*/  @!P1 BRA `(.L_x_60) ;  /* 0x0000005800509947 */ /* 0x00aff20003800000 */
.L_x_127:
[----:B------:R-:W-:Y:S01]  /*3340*/  LEA R4, R10, UR17, 0x4 ;  /* 0x000000110a047c11 */ /* 0x000fe2000f8e20ff */
[----:B------:R-:W-:Y:S01]  /*3350*/  @UP4 ULEA UR4, UR14, UR17, 0x3 ;  /* 0x000000110e044291 */ /* 0x000fe2000f8e18ff */
[----:B------:R-:W-:Y:S01]  /*3360*/  PLOP3.LUT P2, PT, PT, PT, PT, 0x80, 0x8 ;  /* 0x000000000008781c */ /* 0x000fe20003f4f070 */
[----:B------:R-:W-:Y:S01]  /*3370*/  ULEA UR22, UR23, UR17, 0x3 ;  /* 0x0000001117167291 */ /* 0x000fe2000f8e18ff */
[----:B------:R-:W-:Y:S01]  /*3380*/  PRMT R3, RZ, 0x654, R3 ;  /* 0x00000654ff037816 */ /* 0x000fe20000000003 */
[----:B------:R-:W-:Y:S01]  /*3390*/  ULEA UR18, UR23, UR30, 0x7 ;  /* 0x0000001e17127291 */ /* 0x000fe2000f8e38ff */
[----:B-1----:R-:W1:Y:S01]  /*33a0*/  LDS.128 R4, [R4+0x100] ;  /* 0x0001000004047984 */ /* 0x002e620000000c00 */
[----:B------:R-:W-:Y:S02]  /*33b0*/  @P0 SHF.L.U32 R2, R8, 0x1f, RZ ;  /* 0x0000001f08020819 */ /* 0x000fe400000006ff */
[----:B------:R-:W-:Y:S01]  /*33c0*/  SHF.L.U32 R0, R11, 0x1f, RZ ;  /* 0x0000001f0b007819 */ /* 0x000fe200000006ff */
[----:B------:R-:W-:Y:S01]  /*33d0*/  @!PT LDS RZ, [RZ] ;  /* 0x00000000fffff984 */ /* 0x000fe20000000800 */
[----:B------:R-:W-:Y:S01]  /*33e0*/  @!PT LDS RZ, [RZ] ;  /* 0x00000000fffff984 */ /* 0x000fe20000000800 */
[----:B------:R-:W-:Y:S01]  /*33f0*/  @!PT LDS RZ, [RZ] ;  /* 0x00000000fffff984 */ /* 0x000fe20000000800 */
[----:B------:R-:W-:Y:S01]  /*3400*/  @!PT LDS RZ, [RZ] ;  /* 0x00000000fffff984 */ /* 0x000fe20000000800 */
[----:B------:R2:W-:Y:S06]  /*3410*/  MEMBAR.ALL.CTA ;  /* 0x0000000000007992 */ /* 0x0005ec0000008000 */
[----:B--2---:R-:W2:Y:S02]  /*3420*/  FENCE.VIEW.ASYNC.S ;  /* 0x00000000000073c6 */ /* 0x004ea40000000000 */
[----:B--2---:R2:W-:Y:S01]  /*3430*/  SYNCS.ARRIVE.TRANS64.RED.A1T0 RZ, [R3+URZ], RZ ;  /* 0x000000ff03ff79a7 */ /* 0x0045e200081004ff */
[----:B------:R2:W3:Y:S01]  /*3440*/  @P0 SYNCS.PHASECHK.TRANS64.TRYWAIT P2, [UR4], R2 ;  /* 0x00000002ff0005a7 */ /* 0x0004e20008041104 */
[----:B-1----:R-:W-:Y:S01]  /*3450*/  LOP3.LUT P1, RZ, R6, 0x1, RZ, 0xc0, !PT ;  /* 0x0000000106ff7812 */ /* 0x002fe2000782c0ff */
[----:B------:R-:W1:Y:S02]  /*3460*/  SYNCS.PHASECHK.TRANS64.TRYWAIT P0, [UR22+0xb0], R0 ;  /* 0x0000b000ff0075a7 */ /* 0x000e640008001116 */
[----:B-123--:R-:W-:Y:S10]  /*3470*/  @!P0 BRA `(.L_x_61) ;  /* 0x0000005800148947 */ /* 0x00eff40003800000 */
.L_x_129:
[----:B------:R-:W-:Y:S01]  /*3480*/  IADD3 R10, PT, PT, R10, 0x1, RZ ;  /* 0x000000010a0a7810 */ /* 0x000fe20007ffe0ff */
[----:B------:R-:W-:Y:S06]  /*3490*/  BRA.U !UP4, `(.L_x_62) ;  /* 0x000000010c987547 */ /* 0x000fec000b800000 */
[----:B------:R-:W-:Y:S01]  /*34a0*/  UPLOP3.LUT UP2, UPT, UPT, UPT, UPT, 0x40, 0x4 ;  /* 0x000000000004789c */ /* 0x000fe20003f4e870 */
[----:B------:R-:W-:Y:S01]  /*34b0*/  UMOV UR16, UR29 ;  /* 0x0000001d00107c82 */ /* 0x000fe20008000000 */
[----:B------:R-:W-:Y:S01]  /*34c0*/  UMOV UR15, UR28 ;  /* 0x0000001c000f7c82 */ /* 0x000fe20008000000 */
[----:B------:R-:W-:-:S08]  /*34d0*/  UMOV UR6, UR14 ;  /* 0x0000000e00067c82 */ /* 0x000fd00008000000 */
.L_x_65:
[----:B------:R-:W-:Y:S02]  /*34e0*/  UIADD3 UR16, UPT, UPT, UR16, 0x1, URZ ;  /* 0x0000000110107890 */ /* 0x000fe4000fffe0ff */
[----:B--2---:R-:W-:Y:S02]  /*34f0*/  ULEA UR5, UR6, UR17, 0x3 ;  /* 0x0000001106057291 */ /* 0x004fe4000f8e18ff */
[----:B------:R-:W-:Y:S01]  /*3500*/  UISETP.NE.AND UP3, UPT, UR16, URZ, UPT ;  /* 0x000000ff1000728c */ /* 0x000fe2000bf65270 */
[----:B---3--:R-:W-:Y:S10]  /*3510*/  @P2 BRA `(.L_x_63) ;  /* 0x00000000000c2947 */ /* 0x008ff40003800000 */
[----:B-1----:R-:W-:Y:S04]  /*3520*/  SHF.L.U32 R3, R8, 0x1f, RZ ;  /* 0x0000001f08037819 */ /* 0x002fe800000006ff */
[----:B------:R-:W1:Y:S02]  /*3530*/  SYNCS.PHASECHK.TRANS64.TRYWAIT P0, [UR5], R3 ;  /* 0x00000003ff0075a7 */ /* 0x000e640008001105 */
[----:B-1----:R-:W-:Y:S05]  /*3540*/  @!P0 BRA `(.L_x_64) ;  /* 0x0000005400f88947 */ /* 0x002fea0003800000 */
.L_x_63:
[----:B------:R-:W-:Y:S01]  /*3550*/  UISETP.NE.AND UP0, UPT, UR15, 0x1, UPT ;  /* 0x000000010f00788c */ /* 0x000fe2000bf05270 */
[----:B------:R-:W-:Y:S01]  /*3560*/  PLOP3.LUT P2, PT, PT, PT, PT, 0x80, 0x8 ;  /* 0x000000000008781c */ /* 0x000fe20003f4f070 */
[----:B------:R-:W-:Y:S02]  /*3570*/  UIADD3 UR4, UPT, UPT, UR6, 0x1, URZ ;  /* 0x0000000106047890 */ /* 0x000fe4000fffe0ff */
[----:B------:R-:W-:Y:S02]  /*3580*/  ULEA UR12, UR6, UR21, 0x9 ;  /* 0x00000015060c7291 */ /* 0x000fe4000f8e48ff */
[----:B------:R-:W-:Y:S01]  /*3590*/  UISETP.NE.AND UP1, UPT, UR4, 0x4, UPT ;  /* 0x000000040400788c */ /* 0x000fe2000bf25270 */
[----:B------:R-:W-:Y:S01]  /*35a0*/  PLOP3.LUT P0, PT, PT, PT, UP0, 0x80, 0x8 ;  /* 0x000000000008781c */ /* 0x000fe20003f0f008 */
[----:B------:R-:W-:Y:S02]  /*35b0*/  UIADD3 UR10, UPT, UPT, UR12, 0x2, URZ ;  /* 0x000000020c0a7890 */ /* 0x000fe4000fffe0ff */
[----:B------:R-:W-:Y:S02]  /*35c0*/  USEL UR7, URZ, 0x1, UP1 ;  /* 0x00000001ff077887 */ /* 0x000fe40008800000 */
[----:B------:R-:W-:Y:S02]  /*35d0*/  USEL UR14, UR4, URZ, UP1 ;  /* 0x000000ff040e7287 */ /* 0x000fe40008800000 */
[----:B------:R-:W-:Y:S02]  /*35e0*/  UIADD3 UR15, UPT, UPT, UR15, -0x1, URZ ;  /* 0xffffffff0f0f7890 */ /* 0x000fe4000fffe0ff */
[----:B------:R-:W-:Y:S01]  /*35f0*/  @UP0 ULEA UR4, UR14, UR17, 0x3 ;  /* 0x000000110e040291 */ /* 0x000fe2000f8e18ff */
[----:B------:R-:W-:Y:S01]  /*3600*/  LOP3.LUT R8, R8, UR7, RZ, 0x3c, !PT ;  /* 0x0000000708087c12 */ /* 0x000fe2000f8e3cff */
[----:B------:R-:W-:Y:S01]  /*3610*/  UIADD3 UR7, UPT, UPT, UR5, 0x20, URZ ;  /* 0x0000002005077890 */ /* 0x000fe2000fffe0ff */
[----:B------:R-:W-:Y:S02]  /*3620*/  UMOV UR13, 0x80004020 ;  /* 0x80004020000d7882 */ /* 0x000fe40000000000 */
[----:B-1----:R-:W-:Y:S01]  /*3630*/  @P0 SHF.L.U32 R0, R8, 0x1f, RZ ;  /* 0x0000001f08000819 */ /* 0x002fe200000006ff */
[----:B------:R-:W-:Y:S01]  /*3640*/  UMOV UR5, 0x80004020 ;  /* 0x8000402000057882 */ /* 0x000fe20000000000 */
[----:B------:R-:W-:Y:S01]  /*3650*/  UMOV UR11, 0x80004020 ;  /* 0x80004020000b7882 */ /* 0x000fe20000000000 */
[----:B------:R-:W-:Y:S01]  /*3660*/  UMOV UR9, 0x80004020 ;  /* 0x8000402000097882 */ /* 0x000fe20000000000 */
[----:B------:R2:W3:Y:S01]  /*3670*/  @P0 SYNCS.PHASECHK.TRANS64.TRYWAIT P2, [UR4], R0 ;  /* 0x00000000ff0005a7 */ /* 0x0004e20008041104 */
[----:B------:R-:W-:Y:S03]  /*3680*/  ULEA UR4, UR6, UR20, 0x9 ;  /* 0x0000001406047291 */ /* 0x000fe6000f8e48ff */
[----:B------:R-:W-:Y:S01]  /*3690*/  UMOV UR6, UR14 ;  /* 0x0000000e00067c82 */ /* 0x000fe20008000000 */
[----:B------:R-:W-:Y:S05]  /*36a0*/  UIADD3 UR8, UPT, UPT, UR4, 0x2, URZ ;  /* 0x0000000204087890 */ /* 0x000fea000fffe0ff */
[----:B------:R2:W-:Y:S01]  /*36b0*/  UTCIMMA gdesc[UR4], gdesc[UR12], tmem[UR18], tmem[UR26], idesc[UR27], UP2 ;  /* 0x00ff1a0c040075ea */ /* 0x0005e20009000112 */
[----:B------:R-:W-:Y:S03]  /*36c0*/  UPLOP3.LUT UP2, UPT, UPT, UPT, UPT, 0x80, 0x8 ;  /* 0x000000000008789c */ /* 0x000fe60003f4f070 */
[----:B------:R2:W-:Y:S01]  /*36d0*/  UTCIMMA gdesc[UR8], gdesc[UR10], tmem[UR18], tmem[UR24], idesc[UR25], UPT ;  /* 0x00ff180a080075ea */ /* 0x0005e2000b800112 */
[----:B------:R2:W-:Y:S01]  /*36e0*/  UTCBAR.MULTICAST [UR7], URZ, UR19 ;  /* 0x000000ff070073e9 */ /* 0x0005e20008000813 */
[----:B------:R-:W-:Y:S06]  /*36f0*/  BRA.U UP3, `(.L_x_65) ;  /* 0xfffffffd03787547 */ /* 0x000fec000b83ffff */
.L_x_62:
[----:B--2---:R-:W-:Y:S01]  /*3700*/  UIADD3 UR4, UPT, UPT, UR23, 0x1, URZ ;  /* 0x0000000117047890 */ /* 0x004fe2000fffe0ff */
[C---:B------:R-:W-:Y:S01]  /*3710*/  ISETP.NE.AND P0, PT, R10.reuse, 0x2, PT ;  /* 0x000000020a00780c */ /* 0x040fe20003f05270 */
[----:B------:R-:W-:Y:S02]  /*3720*/  UIADD3 UR5, UPT, UPT, UR22, 0x90, URZ ;  /* 0x0000009016057890 */ /* 0x000fe4000fffe0ff */
[----:B------:R-:W-:Y:S01]  /*3730*/  UISETP.NE.AND UP0, UPT, UR4, 0x4, UPT ;  /* 0x000000040400788c */ /* 0x000fe2000bf05270 */
[----:B-1----:R-:W-:Y:S02]  /*3740*/  SEL R0, RZ, 0x1, P0 ;  /* 0x00000001ff007807 */ /* 0x002fe40000000000 */
[----:B------:R-:W-:Y:S01]  /*3750*/  SEL R10, R10, RZ, P0 ;  /* 0x000000ff0a0a7207 */ /* 0x000fe20000000000 */
[----:B------:R-:W-:Y:S01]  /*3760*/  USEL UR6, URZ, 0x1, UP0 ;  /* 0x00000001ff067887 */ /* 0x000fe20008000000 */
[----:B------:R-:W-:Y:S01]  /*3770*/  LOP3.LUT R9, R9, R0, RZ, 0x3c, !PT ;  /* 0x0000000009097212 */ /* 0x000fe200078e3cff */
[----:B------:R-:W-:Y:S01]  /*3780*/  USEL UR23, UR4, URZ, UP0 ;  /* 0x000000ff04177287 */ /* 0x000fe20008000000 */
[----:B------:R1:W-:Y:S03]  /*3790*/  UTCBAR [UR5], URZ ;  /* 0x000000ff050073e9 */ /* 0x0003e600080000ff */
[----:B------:R-:W-:Y:S01]  /*37a0*/  LOP3.LUT R11, R11, UR6, RZ, 0x3c, !PT ;  /* 0x000000060b0b7c12 */ /* 0x000fe2000f8e3cff */
[----:B------:R-:W-:Y:S07]  /*37b0*/  @P1 BRA `(.L_x_66) ;  /* 0xfffffff800c81947 */ /* 0x000fee000383ffff */
[----:B------:R-:W2:Y:S01]  /*37c0*/  S2UR UR8, SR_CgaCtaId ;  /* 0x00000000000879c3 */ /* 0x000ea20000008800 */
[----:B------:R-:W-:Y:S01]  /*37d0*/  ELECT P0, URZ, PT ;  /* 0x0000000000ff782f */ /* 0x000fe20003800000 */
[----:B------:R-:W-:Y:S01]  /*37e0*/  IMAD.MOV.U32 R0, RZ, RZ, 0x1 ;  /* 0x00000001ff007424 */ /* 0x000fe200078e00ff */
[----:B------:R-:W-:Y:S01]  /*37f0*/  UIADD3 UR17, UPT, UPT, UR17, 0xb0, URZ ;  /* 0x000000b011117890 */ /* 0x000fe2000fffe0ff */
[----:B------:R-:W-:Y:S01]  /*3800*/  SHF.L.U32 R3, R11, 0x1f, RZ ;  /* 0x0000001f0b037819 */ /* 0x000fe200000006ff */
[----:B------:R-:W-:-:S03]  /*3810*/  UMOV UR4, 0x40 ;  /* 0x0000004000047882 */ /* 0x000fc60000000000 */
[----:B------:R-:W-:Y:S01]  /*3820*/  UVIRTCOUNT.DEALLOC.SMPOOL 0x80 ;  /* 0x000000800000784c */ /* 0x000fe20000000000 */
[----:B--2---:R-:W-:Y:S02]  /*3830*/  ULEA UR8, UR8, UR4, 0x18 ;  /* 0x0000000408087291 */ /* 0x004fe4000f8ec0ff */
[----:B------:R-:W-:-:S07]  /*3840*/  ULEA UR4, UR23, UR17, 0x3 ;  /* 0x0000001117047291 */ /* 0x000fce000f8e18ff */
[----:B------:R2:W-:Y:S02]  /*3850*/  @P0 STS.U8 [UR8+0x1c], R0 ;  /* 0x00001c00ff000988 */ /* 0x0005e40008000008 */
[----:B------:R-:W4:Y:S02]  /*3860*/  SYNCS.PHASECHK.TRANS64.TRYWAIT P0, [UR4], R3 ;  /* 0x00000003ff0075a7 */ /* 0x000f240008001104 */
[----:B--2-4-:R-:W-:Y:S05]  /*3870*/  @!P0 BRA `(.L_x_67) ;  /* 0x0000005400448947 */ /* 0x014fea0003800000 */
.L_x_132:
[----:B------:R-:W-:-:S04]  /*3880*/  UIADD3 UR4, UPT, UPT, UR23, 0x1, URZ ;  /* 0x0000000117047890 */ /* 0x000fc8000fffe0ff */
[----:B------:R-:W-:-:S04]  /*3890*/  UISETP.NE.AND UP0, UPT, UR4, 0x4, UPT ;  /* 0x000000040400788c */ /* 0x000fc8000bf05270 */
[----:B------:R-:W-:Y:S02]  /*38a0*/  USEL UR6, URZ, 0x1, UP0 ;  /* 0x00000001ff067887 */ /* 0x000fe40008000000 */
[----:B------:R-:W-:-:S04]  /*38b0*/  USEL UR4, UR4, URZ, UP0 ;  /* 0x000000ff04047287 */ /* 0x000fc80008000000 */
[----:B-1----:R-:W-:Y:S01]  /*38c0*/  ULEA UR5, UR4, UR17, 0x3 ;  /* 0x0000001104057291 */ /* 0x002fe2000f8e18ff */
[----:B------:R-:W-:-:S04]  /*38d0*/  LOP3.LUT R2, R11, UR6, RZ, 0x3c, !PT ;  /* 0x000000060b027c12 */ /* 0x000fc8000f8e3cff */
[----:B--2---:R-:W-:-:S04]  /*38e0*/  SHF.L.U32 R3, R2, 0x1f, RZ ;  /* 0x0000001f02037819 */ /* 0x004fc800000006ff */
[----:B------:R-:W1:Y:S02]  /*38f0*/  SYNCS.PHASECHK.TRANS64.TRYWAIT P0, [UR5], R3 ;  /* 0x00000003ff0075a7 */ /* 0x000e640008001105 */
[----:B-1----:R-:W-:Y:S05]  /*3900*/  @!P0 BRA `(.L_x_68) ;  /* 0x0000005400388947 */ /* 0x002fea0003800000 */
.L_x_134:
        /* <DEDUP_REMOVED lines=9> */
.L_x_136:
[----:B------:R-:W-:-:S04]  /*39a0*/  UIADD3 UR4, UPT, UPT, UR4, 0x1, URZ ;  /* 0x0000000104047890 */ /* 0x000fc8000fffe0ff */
[----:B------:R-:W-:-:S04]  /*39b0*/  UISETP.NE.AND UP0, UPT, UR4, 0x4, UPT ;  /* 0x000000040400788c */ /* 0x000fc8000bf05270 */
[----:B------:R-:W-:Y:S02]  /*39c0*/  USEL UR5, URZ, 0x1, UP0 ;  /* 0x00000001ff057887 */ /* 0x000fe40008000000 */
[----:B------:R-:W-:-:S04]  /*39d0*/  USEL UR4, UR4, URZ, UP0 ;  /* 0x000000ff04047287 */ /* 0x000fc80008000000 */
[----:B------:R-:W-:Y:S01]  /*39e0*/  ULEA UR4, UR4, UR17, 0x3 ;  /* 0x0000001104047291 */ /* 0x000fe2000f8e18ff */
[----:B-1----:R-:W-:-:S04]  /*39f0*/  LOP3.LUT R3, R2, UR5, RZ, 0x3c, !PT ;  /* 0x0000000502037c12 */ /* 0x002fc8000f8e3cff */
[----:B------:R-:W-:-:S04]  /*3a00*/  SHF.L.U32 R3, R3, 0x1f, RZ ;  /* 0x0000001f03037819 */ /* 0x000fc800000006ff */
[----:B------:R-:W1:Y:S02]  /*3a10*/  SYNCS.PHASECHK.TRANS64.TRYWAIT P0, [UR4], R3 ;  /* 0x00000003ff0075a7 */ /* 0x000e640008001104 */
[----:B-1----:R-:W-:Y:S05]  /*3a20*/  @!P0 BRA `(.L_x_70) ;  /* 0x0000005400208947 */ /* 0x002fea0003800000 */
.L_x_138:
[----:B------:R-:W-:Y:S01]  /*3a30*/  NOP ;  /* 0x0000000000007918 */ /* 0x000fe20000000000 */
[----:B-1----:R-:W1:Y:S01]  /*3a40*/  LDS R0, [UR8+0x14] ;  /* 0x00001408ff007984 */ /* 0x002e620008000800 */
[----:B------:R-:W-:Y:S01]  /*3a50*/  ULOP3.LUT UR4, UR30, 0xffff, URZ, 0xc0, !UPT ;  /* 0x0000ffff1e047892 */ /* 0x000fe2000f8ec0ff */
[----:B------:R-:W-:Y:S01]  /*3a60*/  UMOV UR5, 0xffff ;  /* 0x0000ffff00057882 */ /* 0x000fe20000000000 */
[----:B------:R-:W-:Y:S02]  /*3a70*/  UMOV UR6, 0x1 ;  /* 0x0000000100067882 */ /* 0x000fe40000000000 */
[----:B------:R-:W-:-:S04]  /*3a80*/  USHF.R.U32.HI UR4, URZ, 0x5, UR4 ;  /* 0x00000005ff047899 */ /* 0x000fc80008011604 */
[----:B------:R-:W-:Y:S02]  /*3a90*/  USHF.L.U32 UR5, UR5, UR4, URZ ;  /* 0x0000000405057299 */ /* 0x000fe400080006ff */
[----:B------:R-:W-:-:S04]  /*3aa0*/  USHF.L.U32 UR4, UR6, UR4, URZ ;  /* 0x0000000406047299 */ /* 0x000fc800080006ff */
[----:B-1----:R-:W-:-:S04]  /*3ab0*/  LOP3.LUT R0, R0, UR5, RZ, 0xc0, !PT ;  /* 0x0000000500007c12 */ /* 0x002fc8000f8ec0ff */
[----:B------:R-:W-:-:S13]  /*3ac0*/  ISETP.NE.AND P0, PT, R0, UR5, PT ;  /* 0x0000000500007c0c */ /* 0x000fda000bf05270 */
[----:B------:R-:W-:Y:S05]  /*3ad0*/  @P0 BRA `(.L_x_71) ;  /* 0x0000000000580947 */ /* 0x000fea0003800000 */
[----:B------:R-:W1:Y:S02]  /*3ae0*/  LDS R0, [UR8+0x18] ;  /* 0x00001808ff007984 */ /* 0x000e640008000800 */
[----:B-1----:R-:W-:-:S04]  /*3af0*/  LOP3.LUT R0, R0, UR4, RZ, 0xc0, !PT ;  /* 0x0000000400007c12 */ /* 0x002fc8000f8ec0ff */
[----:B------:R-:W-:-:S13]  /*3b00*/  ISETP.NE.AND P0, PT, R0, UR4, PT ;  /* 0x0000000400007c0c */ /* 0x000fda000bf05270 */
[----:B------:R-:W-:Y:S05]  /*3b10*/  @P0 BRA `(.L_x_72) ;  /* 0x00000000003c0947 */ /* 0x000fea0003800000 */
[----:B------:R-:W1:Y:S01]  /*3b20*/  S2R R2, SR_LANEID ;  /* 0x0000000000027919 */ /* 0x000e620000000000 */
[----:B------:R-:W-:Y:S01]  /*3b30*/  ULOP3.LUT UR5, URZ, UR5, URZ, 0x33, !UPT ;  /* 0x00000005ff057292 */ /* 0x000fe2000f8e33ff */
[----:B------:R-:W-:Y:S01]  /*3b40*/  LOP3.LUT R4, RZ, UR4, RZ, 0x33, !PT ;  /* 0x00000004ff047c12 */ /* 0x000fe2000f8e33ff */
[----:B------:R-:W-:Y:S02]  /*3b50*/  VOTEU.ANY UR4, UPT, PT ;  /* 0x0000000000047886 */ /* 0x000fe400038e0100 */
[----:B------:R-:W-:Y:S01]  /*3b60*/  UFLO.U32 UR4, UR4 ;  /* 0x00000004000472bd */ /* 0x000fe200080e0000 */
[----:B------:R-:W2:Y:S01]  /*3b70*/  REDUX UR6, R4 ;  /* 0x00000000040673c4 */ /* 0x000ea20000000000 */
[----:B------:R-:W-:-:S06]  /*3b80*/  IMAD.U32 R0, RZ, RZ, UR5 ;  /* 0x00000005ff007e24 */ /* 0x000fcc000f8e00ff */
[----:B------:R4:W-:Y:S01]  /*3b90*/  UTCATOMSWS.AND URZ, UR5 ;  /* 0x0000000500ff79e3 */ /* 0x0009e20008000000 */
[----:B------:R-:W3:Y:S01]  /*3ba0*/  REDUX UR7, R0 ;  /* 0x00000000000773c4 */ /* 0x000ee20000000000 */
[----:B-1----:R-:W-:Y:S01]  /*3bb0*/  ISETP.EQ.U32.AND P0, PT, R2, UR4, PT ;  /* 0x0000000402007c0c */ /* 0x002fe2000bf02070 */
[----:B--2---:R-:W-:Y:S01]  /*3bc0*/  IMAD.U32 R2, RZ, RZ, UR6 ;  /* 0x00000006ff027e24 */ /* 0x004fe2000f8e00ff */
[----:B---3--:R-:W-:-:S11]  /*3bd0*/  MOV R3, UR7 ;  /* 0x0000000700037c02 */ /* 0x008fd60008000f00 */
[----:B------:R4:W-:Y:S04]  /*3be0*/  @P0 ATOMS.AND RZ, [UR8+0x14], R3 ;  /* 0x00001403ffff098c */ /* 0x0009e8000a800008 */
[----:B------:R4:W-:Y:S01]  /*3bf0*/  @P0 ATOMS.AND RZ, [UR8+0x18], R2 ;  /* 0x00001802ffff098c */ /* 0x0009e2000a800008 */
[----:B------:R-:W-:Y:S05]  /*3c00*/  BRA `(.L_x_73) ;  /* 0x0000000000147947 */ /* 0x000fea0003800000 */
.L_x_72:
[----:B------:R-:W-:Y:S02]  /*3c10*/  MOV R2, 0x3c30 ;  /* 0x00003c3000027802 */ /* 0x000fe40000000f00 */
[----:B---3-5:R-:W-:Y:S05]  /*3c20*/  CALL.REL.NOINC `($__internal_0_$__cuda_sm10x_tcgen05_guardrail_trap_col_being_dealloced_not_returned_by_alloc) ;  /* 0x00000054007c7944 */ /* 0x028fea0003c00000 */
[----:B------:R-:W-:Y:S05]  /*3c30*/  BRA `(.L_x_73) ;  /* 0x0000000000087947 */ /* 0x000fea0003800000 */
.L_x_71:
[----:B------:R-:W-:Y:S02]  /*3c40*/  MOV R2, 0x3c60 ;  /* 0x00003c6000027802 */ /* 0x000fe40000000f00 */
[----:B---3-5:R-:W-:Y:S05]  /*3c50*/  CALL.REL.NOINC `($__internal_2_$__cuda_sm10x_tcgen05_guardrail_trap_unallocated_columns_being_dealloced) ;  /* 0x0000005400887944 */ /* 0x028fea0003c00000 */
.L_x_73:
[----:B------:R-:W-:Y:S01]  /*3c60*/  NOP ;  /* 0x0000000000007918 */ /* 0x000fe20000000000 */
[----:B----4-:R-:W-:Y:S05]  /*3c70*/  EXIT ;  /* 0x000000000000794d */ /* 0x010fea0003800000 */
.L_x_55:
[----:B------:R-:W-:-:S09]  /*3c80*/  UISETP.NE.OR UP0, UPT, UR17, 0x3, !UP3 ;  /* 0x000000031100788c */ /* 0x000fd2000df05670 */
[----:B------:R-:W-:Y:S05]  /*3c90*/  BRA.U UP0, `(.L_x_74) ;  /* 0x0000000d00807547 */ /* 0x000fea000b800000 */
[----:B------:R-:W1:Y:S01]  /*3ca0*/  LDCU UR32, c[0x0][0x370] ;  /* 0x00006e00ff2077ac */ /* 0x000e620008000800 */
[----:B------:R-:W2:Y:S01]  /*3cb0*/  LDC.64 R16, c[0x0][0x348] ;  /* 0x0000d200ff107b82 */ /* 0x000ea20000000a00 */
[----:B------:R-:W-:Y:S02]  /*3cc0*/  HFMA2 R13, -RZ, RZ, 0, 0 ;  /* 0x00000000ff0d7431 */ /* 0x000fe400000001ff */
[----:B------:R-:W-:Y:S01]  /*3cd0*/  IMAD.MOV.U32 R15, RZ, RZ, 0x1 ;  /* 0x00000001ff0f7424 */ /* 0x000fe200078e00ff */
[----:B------:R-:W1:Y:S01]  /*3ce0*/  LDCU.128 UR28, c[0x0][0xb10] ;  /* 0x00016200ff1c77ac */ /* 0x000e620008000c00 */
[----:B------:R-:W-:Y:S01]  /*3cf0*/  IMAD.MOV.U32 R14, RZ, RZ, RZ ;  /* 0x000000ffff0e7224 */ /* 0x000fe200078e00ff */
[----:B------:R-:W-:Y:S01]  /*3d00*/  MOV R7, 0x2000 ;  /* 0x0000200000077802 */ /* 0x000fe20000000f00 */
[----:B------:R-:W3:Y:S01]  /*3d10*/  LDCU UR27, c[0x0][0x374] ;  /* 0x00006e80ff1b77ac */ /* 0x000ee20008000800 */
[----:B------:R-:W4:Y:S01]  /*3d20*/  LDC.64 R2, c[0x0][0x888] ;  /* 0x00022200ff027b82 */ /* 0x000f220000000a00 */
[----:B------:R-:W3:Y:S01]  /*3d30*/  LDCU UR15, c[0x0][0xb0c] ;  /* 0x00016180ff0f77ac */ /* 0x000ee20008000800 */
[----:B------:R-:W2:Y:S06]  /*3d40*/  LDCU UR38, c[0x0][0xb20] ;  /* 0x00016400ff2677ac */ /* 0x000eac0008000800 */
[----:B------:R-:W4:Y:S01]  /*3d50*/  LDC.64 R4, c[0x0][0x890] ;  /* 0x00022400ff047b82 */ /* 0x000f220000000a00 */
[----:B------:R-:W2:Y:S01]  /*3d60*/  LDCU UR4, c[0x0][0xb30] ;  /* 0x00016600ff0477ac */ /* 0x000ea20008000800 */
[----:B------:R-:W-:Y:S01]  /*3d70*/  UMOV UR21, 0x400 ;  /* 0x0000040000157882 */ /* 0x000fe20000000000 */
[----:B-1----:R-:W-:-:S02]  /*3d80*/  UIMAD.WIDE.U32 UR6, UR32, UR28, URZ ;  /* 0x0000001c200672a5 */ /* 0x002fc4000f8e00ff */
[----:B---3--:R-:W-:Y:S02]  /*3d90*/  UIMAD.WIDE.U32 UR8, UR27, UR31, URZ ;  /* 0x0000001f1b0872a5 */ /* 0x008fe4000f8e00ff */
[----:B------:R-:W-:Y:S02]  /*3da0*/  ULEA UR21, UR45, UR21, 0x18 ;  /* 0x000000152d157291 */ /* 0x000fe4000f8ec0ff */
[----:B------:R-:W-:Y:S02]  /*3db0*/  UPLOP3.LUT UP3, UPT, UPT, UPT, UPT, 0x40, 0x4 ;  /* 0x000000000004789c */ /* 0x000fe40003f6e870 */
[----:B------:R-:W-:Y:S01]  /*3dc0*/  UIADD3 UR33, UPT, UPT, UR21, 0x48, URZ ;  /* 0x0000004815217890 */ /* 0x000fe2000fffe0ff */
[----:B------:R-:W-:Y:S01]  /*3dd0*/  UMOV UR6, UR7 ;  /* 0x0000000700067c82 */ /* 0x000fe20008000000 */
[----:B------:R-:W-:Y:S01]  /*3de0*/  UMOV UR34, UR9 ;  /* 0x0000000900227c82 */ /* 0x000fe20008000000 */
[----:B------:R-:W-:Y:S02]  /*3df0*/  UISETP.GE.AND UP0, UPT, UR42, 0x1, UPT ;  /* 0x000000012a00788c */ /* 0x000fe4000bf06270 */
[----:B------:R-:W-:Y:S01]  /*3e00*/  UISETP.NE.AND UP4, UPT, UR42, 0x1, UPT ;  /* 0x000000012a00788c */ /* 0x000fe2000bf85270 */
[----:B------:R-:W1:Y:S01]  /*3e10*/  LDCU.64 UR22, c[0x0][0xb28] ;  /* 0x00016500ff1677ac */ /* 0x000e620008000a00 */
[----:B------:R-:W-:-:S02]  /*3e20*/  UISETP.NE.AND UP6, UPT, UR15, 0x1, UPT ;  /* 0x000000010f00788c */ /* 0x000fc4000bfc5270 */
[----:B------:R-:W-:Y:S02]  /*3e30*/  UISETP.NE.AND UP5, UPT, UR30, 0x1, UPT ;  /* 0x000000011e00788c */ /* 0x000fe4000bfa5270 */
[----:B------:R-:W-:Y:S02]  /*3e40*/  UIADD3 UR17, UPT, UPT, UR21, 0x40, URZ ;  /* 0x0000004015117890 */ /* 0x000fe4000fffe0ff */
[----:B------:R-:W-:Y:S02]  /*3e50*/  UPRMT UR33, UR45, 0x654, UR33 ;  /* 0x000006542d217896 */ /* 0x000fe40008000021 */
[----:B------:R-:W-:Y:S02]  /*3e60*/  USHF.R.U32.HI UR35, URZ, UR29, UR6 ;  /* 0x0000001dff237299 */ /* 0x000fe40008011606 */
[----:B--2---:R-:W-:Y:S02]  /*3e70*/  USHF.R.U32.HI UR34, URZ, UR38, UR34 ;  /* 0x00000026ff227299 */ /* 0x004fe40008011622 */
[----:B------:R-:W-:-:S11]  /*3e80*/  UISETP.NE.AND UP2, UPT, UR4, 0x1, UPT ;  /* 0x000000010400788c */ /* 0x000fd6000bf45270 */
.L_x_83:
[C---:B------:R-:W-:Y:S02]  /*3e90*/  LEA R12, R14.reuse, UR21, 0x3 ;  /* 0x000000150e0c7c11 */ /* 0x040fe4000f8e18ff */
[----:B------:R-:W-:Y:S02]  /*3ea0*/  SHF.L.U32 R9, R13, 0x1f, RZ ;  /* 0x0000001f0d097819 */ /* 0x000fe400000006ff */
[----:B------:R-:W-:Y:S02]  /*3eb0*/  LEA R10, R14, UR21, 0x4 ;  /* 0x000000150e0a7c11 */ /* 0x000fe4000f8e20ff */
[----:B--2---:R-:W2:Y:S02]  /*3ec0*/  SYNCS.PHASECHK.TRANS64.TRYWAIT P0, [R12+URZ+0x70], R9 ;  /* 0x000070090c0075a7 */ /* 0x004ea400080011ff */
[----:B--2---:R-:W-:Y:S05]  /*3ed0*/  @!P0 BRA `(.L_x_75) ;  /* 0x00000050000c8947 */ /* 0x004fea0003800000 */
.L_x_139:
[----:B--2---:R-:W2:Y:S01]  /*3ee0*/  LDS.128 R8, [R10+0x100] ;  /* 0x000100000a087984 */ /* 0x004ea20000000c00 */
[----:B------:R-:W-:Y:S01]  /*3ef0*/  UISETP.GE.AND UP0, UPT, UR42, 0x1, UPT ;  /* 0x000000012a00788c */ /* 0x000fe2000bf06270 */
[----:B------:R-:W-:Y:S01]  /*3f00*/  @!PT LDS RZ, [RZ] ;  /* 0x00000000fffff984 */ /* 0x000fe20000000800 */
[----:B------:R-:W-:Y:S01]  /*3f10*/  @!PT LDS RZ, [RZ] ;  /* 0x00000000fffff984 */ /* 0x000fe20000000800 */
[----:B------:R-:W-:Y:S01]  /*3f20*/  @!PT LDS RZ, [RZ] ;  /* 0x00000000fffff984 */ /* 0x000fe20000000800 */
[----:B------:R-:W-:Y:S01]  /*3f30*/  @!PT LDS RZ, [RZ] ;  /* 0x00000000fffff984 */ /* 0x000fe20000000800 */
[----:B------:R3:W-:Y:S06]  /*3f40*/  MEMBAR.ALL.CTA ;  /* 0x0000000000007992 */ /* 0x0007ec0000008000 */
[----:B---3--:R-:W3:Y:S01]  /*3f50*/  FENCE.VIEW.ASYNC.S ;  /* 0x00000000000073c6 */ /* 0x008ee20000000000 */
[----:B--2---:R-:W-:Y:S11]  /*3f60*/  LOP3.LUT P0, RZ, R10, 0x1, RZ, 0xc0, !PT ;  /* 0x000000010aff7812 */ /* 0x004ff6000780c0ff */
[----:B------:R-:W-:Y:S02]  /*3f70*/  @!UPT UIADD3 URZ, UPT, UPT, URZ, URZ, URZ ;  /* 0x000000fffffff290 */ /* 0x000fe4000fffe0ff */
[----:B---3--:R-:W-:Y:S01]  /*3f80*/  VOTEU.ANY UP1, P0 ;  /* 0x0000000000ff7886 */ /* 0x008fe20000020100 */
[----:B------:R-:W-:Y:S11]  /*3f90*/  PLOP3.LUT P0, PT, PT, PT, UP1, 0x80, 0x8 ;  /* 0x000000000008781c */ /* 0x000ff60003f0f018 */
[----:B------:R-:W-:Y:S02]  /*3fa0*/  @!UPT UIADD3 URZ, UPT, UPT, URZ, URZ, URZ ;  /* 0x000000fffffff290 */ /* 0x000fe4000fffe0ff */
[----:B------:R-:W-:Y:S02]  /*3fb0*/  @P0 SHF.R.U32.HI R0, RZ, 0x10, R9 ;  /* 0x00000010ff000819 */ /* 0x000fe40000011609 */
[----:B------:R-:W-:Y:S02]  /*3fc0*/  @P0 MOV R6, R8 ;  /* 0x0000000800060202 */ /* 0x000fe40000000f00 */
[----:B------:R-:W-:Y:S01]  /*3fd0*/  @P0 R2UR UR4, R0 ;  /* 0x00000000000402ca */ /* 0x000fe200000e0000 */
[----:B------:R-:W-:Y:S01]  /*3fe0*/  VIADD R0, R12, 0x80 ;  /* 0x000000800c007836 */ /* 0x000fe20000000000 */
[----:B------:R-:W-:Y:S02]  /*3ff0*/  @P0 LOP3.LUT R8, R9, 0xffff, RZ, 0xc0, !PT ;  /* 0x0000ffff09080812 */ /* 0x000fe400078ec0ff */
[----:B------:R-:W-:Y:S02]  /*4000*/  @P0 R2UR UR6, R6 ;  /* 0x00000000060602ca */ /* 0x000fe400000e0000 */
[----:B------:R-:W-:Y:S02]  /*4010*/  PRMT R0, RZ, 0x654, R0 ;  /* 0x00000654ff007816 */ /* 0x000fe40000000000 */
[----:B------:R-:W-:Y:S02]  /*4020*/  @P0 R2UR UR5, R8 ;  /* 0x00000000080502ca */ /* 0x000fe400000e0000 */
[----:B------:R2:W-:Y:S03]  /*4030*/  SYNCS.ARRIVE.TRANS64.RED.A1T0 RZ, [R0+URZ], RZ ;  /* 0x000000ff00ff79a7 */ /* 0x0005e600081004ff */
[----:B------:R-:W-:Y:S04]  /*4040*/  @UP1 UMOV UR26, UR4 ;  /* 0x00000004001a1c82 */ /* 0x000fe80008000000 */
[----:B------:R-:W-:Y:S04]  /*4050*/  @UP1 UMOV UR14, UR6 ;  /* 0x00000006000e1c82 */ /* 0x000fe80008000000 */
[----:B------:R-:W-:Y:S01]  /*4060*/  @UP1 UMOV UR13, UR5 ;  /* 0x00000005000d1c82 */ /* 0x000fe20008000000 */
[----:B------:R-:W-:Y:S05]  /*4070*/  BRA.U !UP0, `(.L_x_76) ;  /* 0x0000000108a47547 */ /* 0x000fea000b800000 */
[----:B------:R-:W-:Y:S02]  /*4080*/  UIMAD.WIDE.U32 UR8, UR13, UR31, URZ ;  /* 0x0000001f0d0872a5 */ /* 0x000fe4000f8e00ff */
[----:B------:R-:W-:Y:S02]  /*4090*/  UIMAD.WIDE.U32 UR10, UR14, UR28, URZ ;  /* 0x0000001c0e0a72a5 */ /* 0x000fe4000f8e00ff */
[----:B------:R-:W-:Y:S02]  /*40a0*/  USEL UR4, UR27, UR34, !UP5 ;  /* 0x000000221b047287 */ /* 0x000fe4000e800000 */
[----:B------:R-:W-:Y:S02]  /*40b0*/  USEL UR7, UR32, UR35, !UP6 ;  /* 0x0000002320077287 */ /* 0x000fe4000f000000 */
[----:B-1----:R-:W-:Y:S02]  /*40c0*/  UIMAD.WIDE.U32 UR18, UR4, UR22, URZ ;  /* 0x00000016041272a5 */ /* 0x002fe4000f8e00ff */
[----:B------:R-:W-:Y:S01]  /*40d0*/  UIMAD.WIDE.U32 UR24, UR7, UR22, URZ ;  /* 0x00000016071872a5 */ /* 0x000fe2000f8e00ff */
[----:B------:R-:W-:Y:S02]  /*40e0*/  UMOV UR5, UR9 ;  /* 0x0000000900057c82 */ /* 0x000fe40008000000 */
[----:B------:R-:W-:Y:S03]  /*40f0*/  USHF.R.U32.HI UR6, URZ, UR38, UR5 ;  /* 0x00000026ff067299 */ /* 0x000fe60008011605 */
[----:B------:R-:W-:Y:S01]  /*4100*/  UMOV UR5, UR11 ;  /* 0x0000000b00057c82 */ /* 0x000fe20008000000 */
[----:B------:R-:W-:Y:S02]  /*4110*/  USEL UR6, UR13, UR6, !UP5 ;  /* 0x000000060d067287 */ /* 0x000fe4000e800000 */
[----:B------:R-:W-:Y:S02]  /*4120*/  USHF.R.U32.HI UR8, URZ, UR29, UR5 ;  /* 0x0000001dff087299 */ /* 0x000fe40008011605 */
[----:B------:R-:W-:Y:S01]  /*4130*/  UIMAD.WIDE.U32 UR10, UR6, UR22, URZ ;  /* 0x00000016060a72a5 */ /* 0x000fe2000f8e00ff */
[----:B------:R-:W-:Y:S02]  /*4140*/  UMOV UR5, UR19 ;  /* 0x0000001300057c82 */ /* 0x000fe40008000000 */
[----:B------:R-:W-:Y:S03]  /*4150*/  @UP4 USHF.R.U32.HI UR4, URZ, UR23, UR5 ;  /* 0x00000017ff044299 */ /* 0x000fe60008011605 */
[----:B------:R-:W-:Y:S01]  /*4160*/  UMOV UR5, UR25 ;  /* 0x0000001900057c82 */ /* 0x000fe20008000000 */
[----:B------:R-:W-:Y:S02]  /*4170*/  UIMAD UR4, UR42, UR4, URZ ;  /* 0x000000042a0472a4 */ /* 0x000fe4000f8e02ff */
[----:B------:R-:W-:Y:S02]  /*4180*/  @UP4 USHF.R.U32.HI UR7, URZ, UR23, UR5 ;  /* 0x00000017ff074299 */ /* 0x000fe40008011605 */
[----:B------:R-:W-:Y:S02]  /*4190*/  USEL UR5, UR14, UR8, !UP6 ;  /* 0x000000080e057287 */ /* 0x000fe4000f000000 */
[----:B------:R-:W-:Y:S02]  /*41a0*/  UIMAD UR8, UR42, UR7, URZ ;  /* 0x000000072a0872a4 */ /* 0x000fe4000f8e02ff */
[----:B------:R-:W-:Y:S03]  /*41b0*/  UISETP.GE.AND UP0, UPT, UR6, UR4, UPT ;  /* 0x000000040600728c */ /* 0x000fe6000bf06270 */
[----:B------:R-:W-:Y:S01]  /*41c0*/  UMOV UR4, UR11 ;  /* 0x0000000b00047c82 */ /* 0x000fe20008000000 */
[----:B------:R-:W-:Y:S02]  /*41d0*/  UISETP.GE.OR UP0, UPT, UR5, UR8, UP0 ;  /* 0x000000080500728c */ /* 0x000fe40008706670 */
[----:B------:R-:W-:Y:S02]  /*41e0*/  USHF.R.U32.HI UR4, URZ, UR23, UR4 ;  /* 0x00000017ff047299 */ /* 0x000fe40008011604 */
[----:B------:R-:W-:Y:S02]  /*41f0*/  UIMAD.WIDE.U32 UR8, UR5, UR22, URZ ;  /* 0x00000016050872a5 */ /* 0x000fe4000f8e00ff */
[----:B------:R-:W-:Y:S04]  /*4200*/  USEL UR10, UR6, UR4, !UP4 ;  /* 0x00000004060a7287 */ /* 0x000fe8000e000000 */
[----:B------:R-:W-:Y:S01]  /*4210*/  UIADD3 UR11, UPT, UPT, -UR10, URZ, URZ ;  /* 0x000000ff0a0b7290 */ /* 0x000fe2000fffe1ff */
[----:B------:R-:W-:Y:S02]  /*4220*/  @!UP0 UMOV UR4, UR9 ;  /* 0x0000000900048c82 */ /* 0x000fe40008000000 */
[----:B------:R-:W-:Y:S02]  /*4230*/  @!UP0 USHF.R.U32.HI UR4, URZ, UR23, UR4 ;  /* 0x00000017ff048299 */ /* 0x000fe40008011604 */
[----:B------:R-:W-:Y:S02]  /*4240*/  UIMAD UR8, UR42, UR11, UR6 ;  /* 0x0000000b2a0872a4 */ /* 0x000fe4000f8e0206 */
[----:B------:R-:W-:Y:S04]  /*4250*/  @!UP0 USEL UR4, UR5, UR4, !UP4 ;  /* 0x0000000405048287 */ /* 0x000fe8000e000000 */
[----:B------:R-:W-:Y:S02]  /*4260*/  @!UP0 UIMAD UR8, UR7, UR8, UR4 ;  /* 0x00000008070882a4 */ /* 0x000fe4000f8e0204 */
[----:B------:R-:W-:Y:S02]  /*4270*/  @!UP0 UIADD3 UR9, UPT, UPT, UR10, -UR4, URZ ;  /* 0x800000040a098290 */ /* 0x000fe4000fffe0ff */
[----:B------:R-:W-:Y:S02]  /*4280*/  UIADD3 UR4, UPT, UPT, -UR5, URZ, URZ ;  /* 0x000000ff05047290 */ /* 0x000fe4000fffe1ff */
[----:B------:R-:W-:Y:S02]  /*4290*/  UIADD3 UR7, UPT, UPT, -UR6, URZ, URZ ;  /* 0x000000ff06077290 */ /* 0x000fe4000fffe1ff */
[----:B------:R-:W-:Y:S02]  /*42a0*/  @!UP0 UIMAD UR6, UR9, UR42, UR5 ;  /* 0x0000002a090682a4 */ /* 0x000fe4000f8e0205 */
[----:B------:R-:W-:Y:S02]  /*42b0*/  UIMAD UR14, UR15, UR4, UR14 ;  /* 0x000000040f0e72a4 */ /* 0x000fe4000f8e020e */
[----:B------:R-:W-:Y:S01]  /*42c0*/  UIMAD UR13, UR30, UR7, UR13 ;  /* 0x000000071e0d72a4 */ /* 0x000fe2000f8e020d */
[----:B------:R-:W-:Y:S02]  /*42d0*/  @!UP0 UMOV UR5, UR8 ;  /* 0x0000000800058c82 */ /* 0x000fe40008000000 */
[----:B------:R-:W-:Y:S02]  /*42e0*/  UIMAD UR14, UR5, UR15, UR14 ;  /* 0x0000000f050e72a4 */ /* 0x000fe4000f8e020e */
[----:B------:R-:W-:Y:S11]  /*42f0*/  UIMAD UR13, UR6, UR30, UR13 ;  /* 0x0000001e060d72a4 */ /* 0x000ff6000f8e020d */
[----:B------:R-:W-:Y:S01]  /*4300*/  @!UPT UIADD3 URZ, UPT, UPT, URZ, URZ, URZ ;  /* 0x000000fffffff290 */ /* 0x000fe2000fffe0ff */
.L_x_76:
[----:B------:R-:W3:Y:S01]  /*4310*/  @!UP2 LDCU.128 UR8, c[0x0][0xb10] ;  /* 0x00016200ff08a7ac */ /* 0x000ee20008000c00 */
[C---:B----4-:R-:W-:Y:S02]  /*4320*/  ISETP.NE.U32.AND P1, PT, R4.reuse, RZ, PT ;  /* 0x000000ff0400720c */ /* 0x050fe40003f25070 */
[----:B------:R-:W-:Y:S02]  /*4330*/  ISETP.NE.U32.AND P0, PT, R4, RZ, PT ;  /* 0x000000ff0400720c */ /* 0x000fe40003f05070 */
[C---:B------:R-:W-:Y:S02]  /*4340*/  ISETP.NE.AND.EX P1, PT, R5.reuse, RZ, PT, P1 ;  /* 0x000000ff0500720c */ /* 0x040fe40003f25310 */
[----:B------:R-:W-:Y:S01]  /*4350*/  ISETP.NE.AND.EX P0, PT, R5, RZ, PT, P0 ;  /* 0x000000ff0500720c */ /* 0x000fe20003f05300 */
[----:B------:R-:W4:Y:S01]  /*4360*/  @!UP2 LDCU UR5, c[0x0][0xb0c] ;  /* 0x00016180ff05a7ac */ /* 0x000f220008000800 */
[----:B------:R-:W-:Y:S01]  /*4370*/  SHF.L.U32 R9, R15, 0x1f, RZ ;  /* 0x0000001f0f097819 */ /* 0x000fe200000006ff */
[----:B------:R-:W-:Y:S02]  /*4380*/  USHF.L.U32 UR19, UR16, 0x7, URZ ;  /* 0x0000000710137899 */ /* 0x000fe400080006ff */
[----:B------:R-:W-:Y:S02]  /*4390*/  USHF.L.U32 UR18, UR20, 0x7, URZ ;  /* 0x0000000714127899 */ /* 0x000fe400080006ff */
[----:B---3--:R-:W-:Y:S07]  /*43a0*/  UIMAD.WIDE.U32 UR6, UR14, UR8, URZ ;  /* 0x000000080e0672a5 */ /* 0x008fee000f8e00ff */
[----:B------:R-:W-:Y:S01]  /*43b0*/  @!UP2 UMOV UR4, UR7 ;  /* 0x000000070004ac82 */ /* 0x000fe20008000000 */
[----:B----4-:R-:W-:Y:S02]  /*43c0*/  @!UP2 UISETP.NE.AND UP0, UPT, UR5, 0x1, UPT ;  /* 0x000000010500a88c */ /* 0x010fe4000bf05270 */
[----:B------:R-:W-:Y:S02]  /*43d0*/  @!UP2 USHF.R.U32.HI UR4, URZ, UR9, UR4 ;  /* 0x00000009ff04a299 */ /* 0x000fe40008011604 */
[----:B------:R-:W-:Y:S02]  /*43e0*/  UIMAD.WIDE.U32 UR6, UR13, UR11, URZ ;  /* 0x0000000b0d0672a5 */ /* 0x000fe4000f8e00ff */
[----:B------:R-:W-:Y:S02]  /*43f0*/  @!UP2 USEL UR8, UR14, UR4, !UP0 ;  /* 0x000000040e08a287 */ /* 0x000fe4000c000000 */
[----:B------:R-:W-:Y:S03]  /*4400*/  @!UP2 UISETP.NE.AND UP0, UPT, UR10, 0x1, UPT ;  /* 0x000000010a00a88c */ /* 0x000fe6000bf05270 */
[----:B------:R-:W-:Y:S02]  /*4410*/  @!UP2 UMOV UR6, UR7 ;  /* 0x000000070006ac82 */ /* 0x000fe40008000000 */
[----:B------:R-:W3:Y:S02]  /*4420*/  @!UP2 LDCU UR4, c[0x0][0xb20] ;  /* 0x00016400ff04a7ac */ /* 0x000ee40008000800 */
[----:B---3--:R-:W-:Y:S04]  /*4430*/  @!UP2 USHF.R.U32.HI UR6, URZ, UR4, UR6 ;  /* 0x00000004ff06a299 */ /* 0x008fe80008011606 */
[----:B------:R-:W-:Y:S04]  /*4440*/  @!UP2 USEL UR6, UR13, UR6, !UP0 ;  /* 0x000000060d06a287 */ /* 0x000fe8000c000000 */
[----:B------:R-:W-:Y:S02]  /*4450*/  @!UP2 UIADD3 UR4, UPT, UPT, -UR8, UR6, URZ ;  /* 0x000000060804a290 */ /* 0x000fe4000fffe1ff */
[----:B------:R-:W-:Y:S02]  /*4460*/  @!UP2 UIADD3 UR6, UPT, UPT, UR8, -UR6, URZ ;  /* 0x800000060806a290 */ /* 0x000fe4000fffe0ff */
[----:B------:R-:W-:Y:S02]  /*4470*/  @!UP2 UIMAD UR14, UR4, UR5, UR14 ;  /* 0x00000005040ea2a4 */ /* 0x000fe4000f8e020e */
[----:B------:R-:W-:Y:S01]  /*4480*/  @!UP2 UIMAD UR13, UR6, UR10, UR13 ;  /* 0x0000000a060da2a4 */ /* 0x000fe2000f8e020d */
[----:B------:R-:W-:Y:S11]  /*4490*/  BRA.U UP3, `(.L_x_77) ;  /* 0x0000000103107547 */ /* 0x000ff6000b800000 */
[----:B--2---:R-:W-:Y:S04]  /*44a0*/  MOV R0, UR37 ;  /* 0x0000002500007c02 */ /* 0x004fe80008000f00 */
[----:B------:R-:W-:Y:S04]  /*44b0*/  SHF.L.U32 R11, R0, 0x1f, RZ ;  /* 0x0000001f000b7819 */ /* 0x000fe800000006ff */
[----:B------:R-:W2:Y:S02]  /*44c0*/  SYNCS.PHASECHK.TRANS64.TRYWAIT P2, [UR21+0x68], R11 ;  /* 0x0000680bff0075a7 */ /* 0x000ea40008041115 */
[----:B--2---:R-:W-:Y:S05]  /*44d0*/  @!P2 BRA `(.L_x_78) ;  /* 0x0000004800a0a947 */ /* 0x004fea0003800000 */
.L_x_77:
[----:B------:R-:W-:Y:S05]  /*44e0*/  @!P1 BRA `(.L_x_79) ;  /* 0x0000000000309947 */ /* 0x000fea0003800000 */
[----:B------:R-:W-:Y:S01]  /*44f0*/  ISETP.NE.U32.AND P1, PT, R2, RZ, PT ;  /* 0x000000ff0200720c */ /* 0x000fe20003f25070 */
[----:B------:R-:W3:Y:S01]  /*4500*/  LDCU.64 UR4, c[0x0][0x358] ;  /* 0x00006b00ff0477ac */ /* 0x000ee20008000a00 */
[----:B------:R-:W-:Y:S02]  /*4510*/  IMAD.MOV.U32 R145, RZ, RZ, 0x1 ;  /* 0x00000001ff917424 */ /* 0x000fe400078e00ff */
[----:B------:R-:W-:Y:S11]  /*4520*/  ISETP.NE.AND.EX P1, PT, R3, RZ, PT, P1 ;  /* 0x000000ff0300720c */ /* 0x000ff60003f25310 */
[----:B------:R-:W-:Y:S02]  /*4530*/  @!UPT UIADD3 URZ, UPT, UPT, URZ, URZ, URZ ;  /* 0x000000fffffff290 */ /* 0x000fe4000fffe0ff */
[----:B--2---:R-:W2:Y:S01]  /*4540*/  @P1 LDC.64 R10, c[0x0][0x888] ;  /* 0x00022200ff0a1b82 */ /* 0x004ea20000000a00 */
[----:B------:R-:W-:Y:S04]  /*4550*/  @P1 IMAD R0, R4, UR36, RZ ;  /* 0x0000002404001c24 */ /* 0x000fe8000f8e02ff */
[----:B--2---:R-:W-:Y:S04]  /*4560*/  @P1 IMAD.WIDE R10, R0, 0x4, R10 ;  /* 0x00000004000a1825 */ /* 0x004fe800078e020a */
[----:B------:R-:W-:Y:S01]  /*4570*/  HFMA2 R0, -RZ, RZ, 0, 5.9604644775390625e-08 ;  /* 0x00000001ff007431 */ /* 0x000fe200000001ff */
[----:B---3-5:R3:W5:Y:S04]  /*4580*/  @P1 LDG.E R72, desc[UR4][R10.64] ;  /* 0x000000040a481981 */ /* 0x028768000c1e1900 */
[----:B------:R-:W-:Y:S01]  /*4590*/  @!P1 PRMT R145, R0, 0x7610, R145 ;  /* 0x0000761000919816 */ /* 0x000fe20000000091 */
[----:B---3--:R-:W4:Y:S06]  /*45a0*/  @!P1 LDC R72, c[0x0][0x880] ;  /* 0x00022000ff489b82 */ /* 0x008f2c0000000800 */
.L_x_79:
[----:B----45:R-:W-:Y:S01]  /*45b0*/  @!P0 ISETP.EQ.AND P1, PT, R72, RZ, PT ;  /* 0x000000ff4800820c */ /* 0x030fe20003f22270 */
[----:B------:R-:W-:Y:S01]  /*45c0*/  @!UPT UIADD3 URZ, UPT, UPT, URZ, URZ, URZ ;  /* 0x000000fffffff290 */ /* 0x000fe2000fffe0ff */
[----:B------:R-:W-:Y:S11]  /*45d0*/  @!P0 BRA `(.L_x_80) ;  /* 0x0000000000188947 */ /* 0x000ff60003800000 */
[----:B------:R-:W-:Y:S02]  /*45e0*/  LOP3.LUT P0, RZ, R145, 0xff, RZ, 0xc0, !PT ;  /* 0x000000ff91ff7812 */ /* 0x000fe4000780c0ff */
[----:B------:R-:W-:Y:S04]  /*45f0*/  ISETP.NE.U32.AND P1, PT, R2, RZ, PT ;  /* 0x000000ff0200720c */ /* 0x000fe80003f25070 */
[----:B------:R-:W-:Y:S04]  /*4600*/  ISETP.NE.AND.EX P1, PT, R3, RZ, PT, P1 ;  /* 0x000000ff0300720c */ /* 0x000fe80003f25310 */
[----:B------:R-:W-:Y:S03]  /*4610*/  PLOP3.LUT P1, PT, P1, PT, PT, 0x8, 0x80 ;  /* 0x000000000080781c */ /* 0x000fe60000f2e170 */
[----:B------:R-:W-:Y:S11]  /*4620*/  @P0 ISETP.EQ.AND P1, PT, R72, RZ, PT ;  /* 0x000000ff4800020c */ /* 0x000ff60003f22270 */
[----:B------:R-:W-:Y:S02]  /*4630*/  @!UPT UIADD3 URZ, UPT, UPT, URZ, URZ, URZ ;  /* 0x000000fffffff290 */ /* 0x000fe4000fffe0ff */
.L_x_80:
[----:B------:R-:W3:Y:S01]  /*4640*/  SYNCS.PHASECHK.TRANS64.TRYWAIT P2, [UR21+0x50], R9 ;  /* 0x00005009ff0075a7 */ /* 0x000ee20008041115 */
[----:B------:R-:W-:Y:S04]  /*4650*/  ELECT P0, URZ, PT ;  /* 0x0000000000ff782f */ /* 0x000fe80003800000 */
[----:B------:R-:W-:Y:S11]  /*4660*/  PLOP3.LUT P1, PT, P1, P0, PT, 0xf2, 0x2f ;  /* 0x00000000002f781c */ /* 0x000ff60000f21e72 */
[----:B------:R-:W-:Y:S02]  /*4670*/  @!UPT UIADD3 URZ, UPT, UPT, URZ, URZ, URZ ;  /* 0x000000fffffff290 */ /* 0x000fe4000fffe0ff */
[----:B------:R-:W-:Y:S05]  /*4680*/  @!P1 IADD3 R8, P0, PT, R16, 0x580, RZ ;  /* 0x0000058010089810 */ /* 0x000fea0007f1e0ff */
[----:B------:R-:W-:Y:S01]  /*4690*/  @!P1 IMAD.X R6, RZ, RZ, R17, P0 ;  /* 0x000000ffff069224 */ /* 0x000fe200000e0611 */
[----:B---3--:R-:W-:Y:S07]  /*46a0*/  @!P2 BRA `(.L_x_81) ;  /* 0x000000480044a947 */ /* 0x008fee0003800000 */
.L_x_142:
[----:B------:R-:W-:Y:S01]  /*46b0*/  @!P1 R2UR UR5, R8 ;  /* 0x00000000080592ca */ /* 0x000fe200000e0000 */
[----:B------:R-:W-:Y:S01]  /*46c0*/  VOTEU.ALL UP0, P1 ;  /* 0x0000000000ff7886 */ /* 0x000fe20000800000 */
[----:B------:R-:W-:Y:S01]  /*46d0*/  @!P1 R2UR UR4, R6 ;  /* 0x00000000060492ca */ /* 0x000fe200000e0000 */
[----:B--2---:R-:W-:Y:S01]  /*46e0*/  @!P1 IMAD.MOV.U32 R0, RZ, RZ, 0x2000 ;  /* 0x00002000ff009424 */ /* 0x004fe200078e00ff */
[----:B------:R-:W-:Y:S01]  /*46f0*/  UMOV UR8, 0x0 ;  /* 0x0000000000087882 */ /* 0x000fe20000000000 */
[----:B------:R-:W-:Y:S01]  /*4700*/  UMOV UR9, 0x10000000 ;  /* 0x1000000000097882 */ /* 0x000fe20000000000 */
[----:B------:R-:W-:Y:S01]  /*4710*/  @!UP0 UIADD3 UR16, UPT, UPT, UR21, 0x200, URZ ;  /* 0x0000020015108890 */ /* 0x000fe2000fffe0ff */
[----:B------:R-:W-:Y:S01]  /*4720*/  VIADD R14, R14, 0x1 ;  /* 0x000000010e0e7836 */ /* 0x000fe20000000000 */
[----:B------:R-:W-:Y:S01]  /*4730*/  VOTEU.ALL UP0, P1 ;  /* 0x0000000000ff7886 */ /* 0x000fe20000800000 */
[----:B------:R-:W-:Y:S01]  /*4740*/  UMOV UR20, UR36 ;  /* 0x0000002400147c82 */ /* 0x000fe20008000000 */
[----:B------:R-:W-:Y:S03]  /*4750*/  UPRMT UR6, UR45, 0x654, UR17 ;  /* 0x000006542d067896 */ /* 0x000fe60008000011 */
[----:B------:R-:W-:Y:S02]  /*4760*/  IMAD.U32 R10, RZ, RZ, UR5 ;  /* 0x00000005ff0a7e24 */ /* 0x000fe4000f8e00ff */
[----:B------:R-:W-:Y:S03]  /*4770*/  IMAD.U32 R11, RZ, RZ, UR4 ;  /* 0x00000004ff0b7e24 */ /* 0x000fe6000f8e00ff */
[----:B------:R-:W-:Y:S02]  /*4780*/  @!P1 R2UR UR4, R10 ;  /* 0x000000000a0492ca */ /* 0x000fe400000e0000 */
[----:B------:R-:W-:Y:S11]  /*4790*/  @!P1 R2UR UR5, R11 ;  /* 0x000000000b0592ca */ /* 0x000ff600000e0000 */
[----:B------:R-:W-:Y:S02]  /*47a0*/  @!UPT UIADD3 URZ, UPT, UPT, URZ, URZ, URZ ;  /* 0x000000fffffff290 */ /* 0x000fe4000fffe0ff */
[----:B------:R2:W-:Y:S01]  /*47b0*/  @!UP0 UTMALDG.3D [UR16], [UR4], desc[UR8] ;  /* 0x00000810040085b4 */ /* 0x0005e20008011000 */
[----:B------:R2:W-:Y:S01]  /*47c0*/  @!P1 SYNCS.ARRIVE.TRANS64.RED.A0TR RZ, [UR21+0x40], R0 ;  /* 0x00004000ffff99a7 */ /* 0x0005e20008300415 */
[----:B------:R-:W-:Y:S01]  /*47d0*/  SYNCS.ARRIVE.TRANS64.RED.A1T0 RZ, [UR6], RZ ;  /* 0x000000ffffff79a7 */ /* 0x000fe20008100406 */
[----:B------:R-:W3:Y:S02]  /*47e0*/  SYNCS.PHASECHK.TRANS64.TRYWAIT P0, [UR21+0x58], R9 ;  /* 0x00005809ff0075a7 */ /* 0x000ee40008001115 */
[----:B--23--:R-:W-:Y:S05]  /*47f0*/  @!P0 BRA `(.L_x_82) ;  /* 0x0000004800088947 */ /* 0x00cfea0003800000 */
.L_x_144:
[----:B------:R-:W-:Y:S01]  /*4800*/  @!P1 IADD3 R6, P0, PT, R16, 0x580, RZ ;  /* 0x0000058010069810 */ /* 0x000fe20007f1e0ff */
[----:B------:R-:W-:Y:S01]  /*4810*/  VOTEU.ALL UP0, P1 ;  /* 0x0000000000ff7886 */ /* 0x000fe20000800000 */
[----:B------:R-:W-:Y:S01]  /*4820*/  UMOV UR6, 0x0 ;  /* 0x0000000000067882 */ /* 0x000fe20000000000 */
[----:B------:R-:W-:Y:S01]  /*4830*/  UMOV UR7, 0x10000000 ;  /* 0x1000000000077882 */ /* 0x000fe20000000000 */
[----:B------:R-:W-:Y:S01]  /*4840*/  @!P1 R2UR UR5, R6 ;  /* 0x00000000060592ca */ /* 0x000fe200000e0000 */
[----:B--2---:R-:W-:Y:S01]  /*4850*/  @!P1 IMAD.X R0, RZ, RZ, R17, P0 ;  /* 0x000000ffff009224 */ /* 0x004fe200000e0611 */
[----:B------:R-:W-:Y:S01]  /*4860*/  @!UP0 UIADD3 UR10, UPT, UPT, UR18, 0x40, URZ ;  /* 0x00000040120a8890 */ /* 0x000fe2000fffe0ff */
[----:B------:R-:W-:Y:S01]  /*4870*/  R2UR UR16, R147 ;  /* 0x00000000931072ca */ /* 0x000fe200000e0000 */
[----:B------:R-:W-:Y:S01]  /*4880*/  @!UP0 UIADD3 UR8, UPT, UPT, UR21, 0x2200, URZ ;  /* 0x0000220015088890 */ /* 0x000fe2000fffe0ff */
[----:B------:R-:W-:Y:S01]  /*4890*/  ISETP.NE.AND P0, PT, R14, 0x2, PT ;  /* 0x000000020e00780c */ /* 0x000fe20003f05270 */
[----:B------:R-:W-:Y:S01]  /*48a0*/  @!UP0 UIADD3 UR9, UPT, UPT, UR21, 0x48, URZ ;  /* 0x0000004815098890 */ /* 0x000fe2000fffe0ff */
[----:B------:R-:W-:Y:S01]  /*48b0*/  @!P1 R2UR UR4, R0 ;  /* 0x00000000000492ca */ /* 0x000fe200000e0000 */
[----:B------:R-:W-:Y:S01]  /*48c0*/  VOTEU.ALL UP0, P1 ;  /* 0x0000000000ff7886 */ /* 0x000fe20000800000 */
[----:B------:R-:W-:Y:S01]  /*48d0*/  UMOV UR11, UR19 ;  /* 0x00000013000b7c82 */ /* 0x000fe20008000000 */
[----:B------:R-:W-:Y:S01]  /*48e0*/  UMOV UR12, UR36 ;  /* 0x00000024000c7c82 */ /* 0x000fe20008000000 */
[----:B------:R-:W-:Y:S01]  /*48f0*/  SEL R0, RZ, 0x1, P0 ;  /* 0x00000001ff007807 */ /* 0x000fe20000000000 */
[----:B------:R-:W-:Y:S01]  /*4900*/  UIADD3 UR20, UPT, UPT, UR13, UR63, URZ ;  /* 0x0000003f0d147290 */ /* 0x000fe2000fffe0ff */
[----:B------:R-:W-:Y:S01]  /*4910*/  IMAD.U32 R8, RZ, RZ, UR5 ;  /* 0x00000005ff087e24 */ /* 0x000fe2000f8e00ff */
[----:B------:R-:W-:Y:S01]  /*4920*/  LOP3.LUT R15, R15, 0x1, RZ, 0x3c, !PT ;  /* 0x000000010f0f7812 */ /* 0x000fe200078e3cff */
[----:B------:R-:W-:Y:S01]  /*4930*/  UPLOP3.LUT UP3, UPT, UPT, UPT, UPT, 0x80, 0x8 ;  /* 0x000000000008789c */ /* 0x000fe20003f6f070 */
[----:B------:R-:W-:Y:S01]  /*4940*/  LOP3.LUT R13, R13, R0, RZ, 0x3c, !PT ;  /* 0x000000000d0d7212 */ /* 0x000fe200078e3cff */
[----:B------:R-:W-:Y:S01]  /*4950*/  UIADD3 UR16, UPT, UPT, UR14, UR16, URZ ;  /* 0x000000100e107290 */ /* 0x000fe2000fffe0ff */
[----:B------:R-:W-:Y:S01]  /*4960*/  SEL R14, R14, RZ, P0 ;  /* 0x000000ff0e0e7207 */ /* 0x000fe20000000000 */
[----:B------:R-:W-:Y:S01]  /*4970*/  UMOV UR36, UR26 ;  /* 0x0000001a00247c82 */ /* 0x000fe20008000000 */
[----:B------:R-:W-:Y:S01]  /*4980*/  IMAD.U32 R9, RZ, RZ, UR4 ;  /* 0x00000004ff097e24 */ /* 0x000fe2000f8e00ff */
[----:B------:R-:W-:Y:S04]  /*4990*/  @!P1 R2UR UR4, R8 ;  /* 0x00000000080492ca */ /* 0x000fe800000e0000 */
[----:B------:R-:W-:Y:S11]  /*49a0*/  @!P1 R2UR UR5, R9 ;  /* 0x00000000090592ca */ /* 0x000ff600000e0000 */
[----:B------:R-:W-:Y:S02]  /*49b0*/  @!UPT UIADD3 URZ, UPT, UPT, URZ, URZ, URZ ;  /* 0x000000fffffff290 */ /* 0x000fe4000fffe0ff */
[----:B------:R2:W-:Y:S01]  /*49c0*/  @!UP0 UTMALDG.3D [UR8], [UR4], desc[UR6] ;  /* 0x00000608040085b4 */ /* 0x0005e20008011000 */
[----:B------:R2:W-:Y:S01]  /*49d0*/  @!P1 SYNCS.ARRIVE.TRANS64.RED.A0TR RZ, [UR21+0x48], R7 ;  /* 0x00004807ffff99a7 */ /* 0x0005e20008300415 */
[----:B------:R-:W-:Y:S01]  /*49e0*/  SYNCS.ARRIVE.TRANS64.RED.A1T0 RZ, [UR33], RZ ;  /* 0x000000ffffff79a7 */ /* 0x000fe20008100421 */
[----:B------:R-:W-:Y:S05]  /*49f0*/  BRA.U UP1, `(.L_x_83) ;  /* 0xfffffff501247547 */ /* 0x000fea000b83ffff */
[----:B------:R-:W-:-:S04]  /*4a00*/  SHF.L.U32 R3, R15, 0x1f, RZ ;  /* 0x0000001f0f037819 */ /* 0x000fc800000006ff */
[----:B------:R-:W3:Y:S02]  /*4a10*/  SYNCS.PHASECHK.TRANS64.TRYWAIT P0, [UR21+0x50], R3 ;  /* 0x00005003ff0075a7 */ /* 0x000ee40008001115 */
[----:B---3--:R-:W-:Y:S05]  /*4a20*/  @!P0 BRA `(.L_x_84) ;  /* 0x0000004400948947 */ /* 0x008fea0003800000 */
.L_x_146:
[----:B---3--:R-:W-:-:S07]  /*4a30*/  MOV R0, UR21 ;  /* 0x0000001500007c02 */ /* 0x008fce0008000f00 */
.L_x_85:
[----:B---3--:R-:W-:-:S04]  /*4a40*/  SHF.L.U32 R3, R15, 0x1f, RZ ;  /* 0x0000001f0f037819 */ /* 0x008fc800000006ff */
[----:B------:R3:W4:Y:S03]  /*4a50*/  SYNCS.PHASECHK.TRANS64.TRYWAIT P0, [R0+URZ+0x58], R3 ;  /* 0x00005803000075a7 */ /* 0x00072600080011ff */
[----:B----4-:R-:W-:Y:S05]  /*4a60*/  @!P0 NANOSLEEP.SYNCS 0x989680 ;  /* 0x009896800000895d */ /* 0x010fea0003900000 */
[----:B------:R-:W4:Y:S02]  /*4a70*/  @!P0 SYNCS.PHASECHK.TRANS64 P0, [R0+URZ+0x58], R3 ;  /* 0x00005803000085a7 */ /* 0x000f2400080010ff */
[----:B-12-4-:R-:W-:Y:S05]  /*4a80*/  @P0 EXIT ;  /* 0x000000000000094d */ /* 0x016fea0003800000 */
[----:B------:R-:W-:Y:S05]  /*4a90*/  BRA `(.L_x_85) ;  /* 0xfffffffc00e87947 */ /* 0x000fea000383ffff */
.L_x_74:
[----:B------:R-:W-:-:S06]  /*4aa0*/  UISETP.GE.AND UP0, UPT, UR17, 0x4, UPT ;  /* 0x000000041100788c */ /* 0x000fcc000bf06270 */
[----:B------:R-:W-:-:S13]  /*4ab0*/  PLOP3.LUT P0, PT, PT, PT, UP0, 0x80, 0x8 ;  /* 0x000000000008781c */ /* 0x000fda0003f0f008 */
[----:B------:R-:W-:Y:S05]  /*4ac0*/  @!P0 EXIT ;  /* 0x000000000000894d */ /* 0x000fea0003800000 */
[----:B------:R-:W-:Y:S01]  /*4ad0*/  BAR.SYNC.DEFER_BLOCKING 0x6, 0xa0 ;  /* 0x0182800000007b1d */ /* 0x000fe20000010000 */
[C---:B------:R-:W-:Y:S01]  /*4ae0*/  IMAD.SHL.U32 R3, R158.reuse, 0x40, RZ ;  /* 0x000000409e037824 */ /* 0x040fe200078e00ff */
[C---:B------:R-:W-:Y:S01]  /*4af0*/  R2P PR, R158.reuse, 0x6 ;  /* 0x000000069e007804 */ /* 0x040fe20000000000 */
[C---:B------:R-:W-:Y:S01]  /*4b00*/  IMAD.SHL.U32 R144, R158.reuse, 0x8, RZ ;  /* 0x000000089e907824 */ /* 0x040fe200078e00ff */
[----:B------:R-:W-:Y:S01]  /*4b10*/  CS2R R152, SRZ ;  /* 0x0000000000987805 */ /* 0x000fe2000001ff00 */
[----:B------:R-:W-:Y:S01]  /*4b20*/  IMAD.MOV.U32 R155, RZ, RZ, 0x20 ;  /* 0x00000020ff9b7424 */ /* 0x000fe200078e00ff */
[----:B------:R-:W-:Y:S02]  /*4b30*/  UMOV UR44, 0x400 ;  /* 0x00000400002c7882 */ /* 0x000fe40000000000 */
[----:B------:R-:W1:Y:S01]  /*4b40*/  LDC.64 R138, c[0x0][0x8b0] ;  /* 0x00022c00ff8a7b82 */ /* 0x000e620000000a00 */
[----:B------:R-:W-:Y:S01]  /*4b50*/  ULEA UR44, UR45, UR44, 0x18 ;  /* 0x0000002c2d2c7291 */ /* 0x000fe2000f8ec0ff */
[----:B------:R-:W-:Y:S01]  /*4b60*/  LOP3.LUT R7, R3, 0x180, RZ, 0xc0, !PT ;  /* 0x0000018003077812 */ /* 0x000fe200078ec0ff */
[----:B------:R-:W-:Y:S01]  /*4b70*/  IMAD.U32 R69, R158, 0x10000, RZ ;  /* 0x000100009e457824 */ /* 0x000fe200078e00ff */
[----:B------:R-:W-:Y:S01]  /*4b80*/  SEL R155, R155, 0xffffffe0, !P2 ;  /* 0xffffffe09b9b7807 */ /* 0x000fe20005000000 */
[----:B------:R-:W-:Y:S01]  /*4b90*/  IMAD.MOV.U32 R156, RZ, RZ, 0x10 ;  /* 0x00000010ff9c7424 */ /* 0x000fe200078e00ff */
[----:B------:R-:W-:Y:S01]  /*4ba0*/  LOP3.LUT R144, R7, 0x30, R144, 0xf8, !PT ;  /* 0x0000003007907812 */ /* 0x000fe200078ef890 */
[----:B------:R-:W-:Y:S01]  /*4bb0*/  UIADD3 UR4, UPT, UPT, UR44, 0x4200, URZ ;  /* 0x000042002c047890 */ /* 0x000fe2000fffe0ff */
[----:B------:R-:W2:Y:S01]  /*4bc0*/  LDC.64 R136, c[0x0][0x8a8] ;  /* 0x00022a00ff887b82 */ /* 0x000ea20000000a00 */
[----:B------:R-:W-:Y:S01]  /*4bd0*/  LOP3.LUT R69, R69, 0x600000, RZ, 0xc0, !PT ;  /* 0x0060000045457812 */ /* 0x000fe200078ec0ff */
[----:B------:R-:W-:Y:S01]  /*4be0*/  IMAD.MOV.U32 R68, RZ, RZ, RZ ;  /* 0x000000ffff447224 */ /* 0x000fe200078e00ff */
[----:B------:R-:W-:Y:S01]  /*4bf0*/  LOP3.LUT R144, R144, 0x1e40, R3, 0xf8, !PT ;  /* 0x00001e4090907812 */ /* 0x000fe200078ef803 */
[----:B------:R-:W-:Y:S01]  /*4c00*/  IMAD.MOV.U32 R149, RZ, RZ, RZ ;  /* 0x000000ffff957224 */ /* 0x000fe200078e00ff */
[----:B------:R-:W-:-:S02]  /*4c10*/  SEL R156, R156, 0xfffffff0, !P1 ;  /* 0xfffffff09c9c7807 */ /* 0x000fc40004800000 */
[----:B------:R-:W-:Y:S02]  /*4c20*/  CS2R R150, SRZ ;  /* 0x0000000000967805 */ /* 0x000fe4000001ff00 */
[----:B------:R-:W-:Y:S01]  /*4c30*/  SHF.R.S32.HI R3, RZ, 0x4, R155 ;  /* 0x00000004ff037819 */ /* 0x000fe2000001149b */
[----:B------:R-:W-:Y:S01]  /*4c40*/  IMAD.U32 R157, RZ, RZ, UR4 ;  /* 0x00000004ff9d7e24 */ /* 0x000fe2000f8e00ff */
[----:B------:R-:W3:Y:S01]  /*4c50*/  LDS R0, [UR44+0x120] ;  /* 0x0001202cff007984 */ /* 0x000ee20008000800 */
[----:B------:R-:W-:Y:S01]  /*4c60*/  LOP3.LUT R158, R158, 0x60, RZ, 0xc0, !PT ;  /* 0x000000609e9e7812 */ /* 0x000fe200078ec0ff */
[----:B------:R-:W4:Y:S01]  /*4c70*/  LDCU UR58, c[0x0][0x370] ;  /* 0x00006e00ff3a77ac */ /* 0x000f220008000800 */
[----:B------:R-:W-:Y:S01]  /*4c80*/  LEA.HI.SX32 R154, R156, R3, 0x1c ;  /* 0x000000039c9a7211 */ /* 0x000fe200078fe2ff */
[----:B------:R-:W1:Y:S01]  /*4c90*/  LDCU UR43, c[0x0][0xb0c] ;  /* 0x00016180ff2b77ac */ /* 0x000e620008000800 */
[----:B------:R-:W1:Y:S01]  /*4ca0*/  LDCU UR39, c[0x0][0xb30] ;  /* 0x00016600ff2777ac */ /* 0x000e620008000800 */
[----:B------:R-:W1:Y:S01]  /*4cb0*/  LDCU.64 UR56, c[0x0][0x888] ;  /* 0x00011100ff3877ac */ /* 0x000e620008000a00 */
[----:B------:R-:W1:Y:S01]  /*4cc0*/  LDCU.64 UR40, c[0x0][0xb28] ;  /* 0x00016500ff2877ac */ /* 0x000e620008000a00 */
[----:B------:R-:W1:Y:S01]  /*4cd0*/  LDCU.64 UR60, c[0x0][0x890] ;  /* 0x00011200ff3c77ac */ /* 0x000e620008000a00 */
[----:B------:R-:W1:Y:S01]  /*4ce0*/  LDCU.128 UR52, c[0x0][0xb10] ;  /* 0x00016200ff3477ac */ /* 0x000e620008000c00 */
[----:B------:R-:W1:Y:S01]  /*4cf0*/  LDCU UR47, c[0x0][0x374] ;  /* 0x00006e80ff2f77ac */ /* 0x000e620008000800 */
[----:B------:R-:W-:Y:S01]  /*4d00*/  UIADD3 UR62, UPT, UPT, UR44, 0x200, URZ ;  /* 0x000002002c3e7890 */ /* 0x000fe2000fffe0ff */
[----:B-1234-:R-:W-:-:S11]  /*4d10*/  IMAD.IADD R69, R0, 0x1, R69 ;  /* 0x0000000100457824 */ /* 0x01efd600078e0245 */
.L_x_111:
[C---:B------:R-:W-:Y:S02]  /*4d20*/  LEA R3, R149.reuse, UR44, 0x3 ;  /* 0x0000002c95037c11 */ /* 0x040fe4000f8e18ff */
[----:B------:R-:W-:Y:S02]  /*4d30*/  SHF.L.U32 R0, R152, 0x1f, RZ ;  /* 0x0000001f98007819 */ /* 0x000fe400000006ff */
[----:B------:R-:W-:Y:S02]  /*4d40*/  LEA R5, R149, UR44, 0x4 ;  /* 0x0000002c95057c11 */ /* 0x000fe4000f8e20ff */
[----:B-1----:R-:W1:Y:S02]  /*4d50*/  SYNCS.PHASECHK.TRANS64.TRYWAIT P0, [R3+URZ+0x70], R0 ;  /* 0x00007000030075a7 */ /* 0x002e6400080011ff */
[----:B-1----:R-:W-:Y:S05]  /*4d60*/  @!P0 BRA `(.L_x_86) ;  /* 0x0000004000dc8947 */ /* 0x002fea0003800000 */
.L_x_147:
        /* <DEDUP_REMOVED lines=11> */
[----:B------:R-:W-:Y:S01]  /*4e20*/  PLOP3.LUT P0, PT, PT, PT, UP1, 0x80, 0x8 ;  /* 0x000000000008781c */ /* 0x000fe20003f0f018 */
[----:B------:R-:W-:Y:S11]  /*4e30*/  UP2UR UR46, UPR, URZ, 0x2 ;  /* 0x00000002ff2e7883 */ /* 0x000ff60008000000 */
[----:B------:R-:W-:Y:S01]  /*4e40*/  @!UPT UIADD3 URZ, UPT, UPT, URZ, URZ, URZ ;  /* 0x000000fffffff290 */ /* 0x000fe2000fffe0ff */
[----:B-1----:R-:W-:Y:S02]  /*4e50*/  @P0 SHF.R.U32.HI R0, RZ, 0x10, R5 ;  /* 0x00000010ff000819 */ /* 0x002fe40000011605 */
        /* <DEDUP_REMOVED lines=12> */
[----:B------:R-:W2:Y:S01]  /*4f20*/  LDCU UR12, c[0x0][0xb20] ;  /* 0x00016400ff0c77ac */ /* 0x000ea20008000800 */
[----:B------:R-:W-:Y:S02]  /*4f30*/  UIMAD.WIDE.U32 UR4, UR47, UR55, URZ ;  /* 0x000000372f0472a5 */ /* 0x000fe4000f8e00ff */
[----:B------:R-:W-:Y:S02]  /*4f40*/  UIMAD.WIDE.U32 UR6, UR58, UR52, URZ ;  /* 0x000000343a0672a5 */ /* 0x000fe4000f8e00ff */
[----:B------:R-:W-:Y:S02]  /*4f50*/  UISETP.NE.AND UP0, UPT, UR54, 0x1, UPT ;  /* 0x000000013600788c */ /* 0x000fe4000bf05270 */
[----:B------:R-:W-:Y:S02]  /*4f60*/  UIMAD.WIDE.U32 UR8, UR37, UR55, URZ ;  /* 0x00000037250872a5 */ /* 0x000fe4000f8e00ff */
[----:B------:R-:W-:Y:S02]  /*4f70*/  UIMAD.WIDE.U32 UR10, UR38, UR52, URZ ;  /* 0x00000034260a72a5 */ /* 0x000fe4000f8e00ff */
[----:B------:R-:W-:Y:S02]  /*4f80*/  UISETP.NE.AND UP1, UPT, UR43, 0x1, UPT ;  /* 0x000000012b00788c */ /* 0x000fe4000bf25270 */
[----:B------:R-:W-:Y:S01]  /*4f90*/  UISETP.NE.AND UP2, UPT, UR42, 0x1, UPT ;  /* 0x000000012a00788c */ /* 0x000fe2000bf45270 */
[----:B------:R-:W-:Y:S02]  /*4fa0*/  UMOV UR4, UR5 ;  /* 0x0000000500047c82 */ /* 0x000fe40008000000 */
[----:B--2---:R-:W-:Y:S03]  /*4fb0*/  USHF.R.U32.HI UR5, URZ, UR12, UR4 ;  /* 0x0000000cff057299 */ /* 0x004fe60008011604 */
[----:B------:R-:W-:Y:S02]  /*4fc0*/  UMOV UR4, UR7 ;  /* 0x0000000700047c82 */ /* 0x000fe40008000000 */
[----:B------:R-:W-:Y:S02]  /*4fd0*/  USHF.R.U32.HI UR7, URZ, UR53, UR4 ;  /* 0x00000035ff077299 */ /* 0x000fe40008011604 */
[----:B------:R-:W-:Y:S02]  /*4fe0*/  USEL UR4, UR47, UR5, !UP0 ;  /* 0x000000052f047287 */ /* 0x000fe4000c000000 */
[----:B------:R-:W-:Y:S01]  /*4ff0*/  USEL UR7, UR58, UR7, !UP1 ;  /* 0x000000073a077287 */ /* 0x000fe2000c800000 */
[----:B------:R-:W-:Y:S01]  /*5000*/  UMOV UR5, UR9 ;  /* 0x0000000900057c82 */ /* 0x000fe20008000000 */
[----:B------:R-:W-:Y:S02]  /*5010*/  UIMAD.WIDE.U32 UR8, UR4, UR40, URZ ;  /* 0x00000028040872a5 */ /* 0x000fe4000f8e00ff */
[----:B------:R-:W-:Y:S03]  /*5020*/  USHF.R.U32.HI UR6, URZ, UR12, UR5 ;  /* 0x0000000cff067299 */ /* 0x000fe60008011605 */
[----:B------:R-:W-:Y:S01]  /*5030*/  UMOV UR5, UR11 ;  /* 0x0000000b00057c82 */ /* 0x000fe20008000000 */
[----:B------:R-:W-:Y:S02]  /*5040*/  UIMAD.WIDE.U32 UR10, UR7, UR40, URZ ;  /* 0x00000028070a72a5 */ /* 0x000fe4000f8e00ff */
[----:B------:R-:W-:Y:S02]  /*5050*/  USHF.R.U32.HI UR12, URZ, UR53, UR5 ;  /* 0x00000035ff0c7299 */ /* 0x000fe40008011605 */
[----:B------:R-:W-:Y:S01]  /*5060*/  USEL UR6, UR37, UR6, !UP0 ;  /* 0x0000000625067287 */ /* 0x000fe2000c000000 */
[----:B------:R-:W-:Y:S02]  /*5070*/  UMOV UR5, UR9 ;  /* 0x0000000900057c82 */ /* 0x000fe40008000000 */
[----:B------:R-:W-:Y:S01]  /*5080*/  UMOV UR10, UR11 ;  /* 0x0000000b000a7c82 */ /* 0x000fe20008000000 */
[----:B------:R-:W-:Y:S02]  /*5090*/  @UP2 USHF.R.U32.HI UR4, URZ, UR41, UR5 ;  /* 0x00000029ff042299 */ /* 0x000fe40008011605 */
[----:B------:R-:W-:Y:S02]  /*50a0*/  @UP2 USHF.R.U32.HI UR7, URZ, UR41, UR10 ;  /* 0x00000029ff072299 */ /* 0x000fe4000801160a */
[----:B------:R-:W-:Y:S02]  /*50b0*/  UIMAD UR4, UR42, UR4, URZ ;  /* 0x000000042a0472a4 */ /* 0x000fe4000f8e02ff */
[----:B------:R-:W-:Y:S02]  /*50c0*/  UIMAD.WIDE.U32 UR10, UR6, UR40, URZ ;  /* 0x00000028060a72a5 */ /* 0x000fe4000f8e00ff */
[----:B------:R-:W-:Y:S02]  /*50d0*/  USEL UR5, UR38, UR12, !UP1 ;  /* 0x0000000c26057287 */ /* 0x000fe4000c800000 */
[----:B------:R-:W-:Y:S02]  /*50e0*/  UIMAD UR8, UR42, UR7, URZ ;  /* 0x000000072a0872a4 */ /* 0x000fe4000f8e02ff */
[----:B------:R-:W-:Y:S03]  /*50f0*/  UISETP.GE.AND UP0, UPT, UR6, UR4, UPT ;  /* 0x000000040600728c */ /* 0x000fe6000bf06270 */
[----:B------:R-:W-:Y:S01]  /*5100*/  UMOV UR4, UR11 ;  /* 0x0000000b00047c82 */ /* 0x000fe20008000000 */
[----:B------:R-:W-:Y:S02]  /*5110*/  UISETP.GE.OR UP0, UPT, UR5, UR8, UP0 ;  /* 0x000000080500728c */ /* 0x000fe40008706670 */
[----:B------:R-:W-:Y:S02]  /*5120*/  USHF.R.U32.HI UR4, URZ, UR41, UR4 ;  /* 0x00000029ff047299 */ /* 0x000fe40008011604 */
[----:B------:R-:W-:Y:S02]  /*5130*/  UIMAD.WIDE.U32 UR8, UR5, UR40, URZ ;  /* 0x00000028050872a5 */ /* 0x000fe4000f8e00ff */
[----:B------:R-:W-:Y:S02]  /*5140*/  USEL UR11, UR6, UR4, !UP2 ;  /* 0x00000004060b7287 */ /* 0x000fe4000d000000 */
[----:B------:R-:W-:Y:S02]  /*5150*/  UIADD3 UR8, UPT, UPT, -UR5, URZ, URZ ;  /* 0x000000ff05087290 */ /* 0x000fe4000fffe1ff */
[----:B------:R-:W-:Y:S01]  /*5160*/  UIADD3 UR10, UPT, UPT, -UR11, URZ, URZ ;  /* 0x000000ff0b0a7290 */ /* 0x000fe2000fffe1ff */
[----:B------:R-:W-:Y:S01]  /*5170*/  @!UP0 UMOV UR4, UR9 ;  /* 0x0000000900048c82 */ /* 0x000fe20008000000 */
[----:B------:R-:W-:Y:S02]  /*5180*/  UIADD3 UR9, UPT, UPT, -UR6, URZ, URZ ;  /* 0x000000ff06097290 */ /* 0x000fe4000fffe1ff */
[----:B------:R-:W-:Y:S02]  /*5190*/  @!UP0 USHF.R.U32.HI UR4, URZ, UR41, UR4 ;  /* 0x00000029ff048299 */ /* 0x000fe40008011604 */
[----:B------:R-:W-:Y:S02]  /*51a0*/  UIMAD UR10, UR42, UR10, UR6 ;  /* 0x0000000a2a0a72a4 */ /* 0x000fe4000f8e0206 */
[----:B------:R-:W-:Y:S04]  /*51b0*/  @!UP0 USEL UR4, UR5, UR4, !UP2 ;  /* 0x0000000405048287 */ /* 0x000fe8000d000000 */
[----:B------:R-:W-:Y:S02]  /*51c0*/  @!UP0 UIMAD UR10, UR7, UR10, UR4 ;  /* 0x0000000a070a82a4 */ /* 0x000fe4000f8e0204 */
[----:B------:R-:W-:Y:S02]  /*51d0*/  @!UP0 UIADD3 UR11, UPT, UPT, UR11, -UR4, URZ ;  /* 0x800000040b0b8290 */ /* 0x000fe4000fffe0ff */
[----:B------:R-:W-:Y:S02]  /*51e0*/  UIMAD UR7, UR43, UR8, UR38 ;  /* 0x000000082b0772a4 */ /* 0x000fe4000f8e0226 */
[----:B------:R-:W-:Y:S02]  /*51f0*/  @!UP0 UIMAD UR6, UR11, UR42, UR5 ;  /* 0x0000002a0b0682a4 */ /* 0x000fe4000f8e0205 */
[----:B------:R-:W-:Y:S01]  /*5200*/  UIMAD UR4, UR54, UR9, UR37 ;  /* 0x00000009360472a4 */ /* 0x000fe2000f8e0225 */
[----:B------:R-:W-:Y:S02]  /*5210*/  @!UP0 UMOV UR5, UR10 ;  /* 0x0000000a00058c82 */ /* 0x000fe40008000000 */
[----:B------:R-:W-:Y:S02]  /*5220*/  UIMAD UR38, UR5, UR43, UR7 ;  /* 0x0000002b052672a4 */ /* 0x000fe4000f8e0207 */
[----:B------:R-:W-:Y:S11]  /*5230*/  UIMAD UR37, UR6, UR54, UR4 ;  /* 0x00000036062572a4 */ /* 0x000ff6000f8e0204 */
[----:B------:R-:W-:Y:S01]  /*5240*/  @!UPT UIADD3 URZ, UPT, UPT, URZ, URZ, URZ ;  /* 0x000000fffffff290 */ /* 0x000fe2000fffe0ff */
.L_x_87:
[----:B------:R-:W-:Y:S01]  /*5250*/  UISETP.NE.AND UP0, UPT, UR39, 0x1, UPT ;  /* 0x000000012700788c */ /* 0x000fe2000bf05270 */
[----:B------:R-:W-:Y:S01]  /*5260*/  IADD3 R149, PT, PT, R149, 0x1, RZ ;  /* 0x0000000195957810 */ /* 0x000fe20007ffe0ff */
[----:B------:R-:W-:Y:S02]  /*5270*/  USHF.L.U32 UR50, UR16, 0x7, URZ ;  /* 0x0000000710327899 */ /* 0x000fe400080006ff */
[----:B------:R-:W-:Y:S07]  /*5280*/  USHF.L.U32 UR49, UR20, 0x7, URZ ;  /* 0x0000000714317899 */ /* 0x000fee00080006ff */
[----:B------:R-:W2:Y:S01]  /*5290*/  @!UP0 LDCU.128 UR12, c[0x0][0xb10] ;  /* 0x00016200ff0c87ac */ /* 0x000ea20008000c00 */
[----:B------:R-:W3:Y:S01]  /*52a0*/  @!UP0 LDCU UR5, c[0x0][0xb0c] ;  /* 0x00016180ff0587ac */ /* 0x000ee20008000800 */
[----:B------:R-:W4:Y:S01]  /*52b0*/  @!UP0 LDCU UR10, c[0x0][0xb20] ;  /* 0x00016400ff0a87ac */ /* 0x000f220008000800 */
[----:B--2---:R-:W-:Y:S02]  /*52c0*/  UIMAD.WIDE.U32 UR8, UR38, UR12, URZ ;  /* 0x0000000c260872a5 */ /* 0x004fe4000f8e00ff */
[----:B------:R-:W-:Y:S02]  /*52d0*/  UIMAD.WIDE.U32 UR6, UR37, UR15, URZ ;  /* 0x0000000f250672a5 */ /* 0x000fe4000f8e00ff */
[----:B------:R-:W-:Y:S03]  /*52e0*/  @!UP0 UISETP.NE.AND UP1, UPT, UR14, 0x1, UPT ;  /* 0x000000010e00888c */ /* 0x000fe6000bf25270 */
[----:B------:R-:W-:Y:S01]  /*52f0*/  @!UP0 UMOV UR4, UR9 ;  /* 0x0000000900048c82 */ /* 0x000fe20008000000 */
[----:B---3--:R-:W-:Y:S02]  /*5300*/  @!UP0 UISETP.NE.AND UP2, UPT, UR5, 0x1, UPT ;  /* 0x000000010500888c */ /* 0x008fe4000bf45270 */
[----:B------:R-:W-:Y:S01]  /*5310*/  @!UP0 USHF.R.U32.HI UR4, URZ, UR13, UR4 ;  /* 0x0000000dff048299 */ /* 0x000fe20008011604 */
[----:B------:R-:W-:Y:S02]  /*5320*/  @!UP0 UMOV UR6, UR7 ;  /* 0x0000000700068c82 */ /* 0x000fe40008000000 */
[----:B----4-:R-:W-:Y:S02]  /*5330*/  @!UP0 USHF.R.U32.HI UR6, URZ, UR10, UR6 ;  /* 0x0000000aff068299 */ /* 0x010fe40008011606 */
[----:B------:R-:W-:Y:S02]  /*5340*/  @!UP0 USEL UR7, UR38, UR4, !UP2 ;  /* 0x0000000426078287 */ /* 0x000fe4000d000000 */
[----:B------:R-:W-:Y:S04]  /*5350*/  @!UP0 USEL UR6, UR37, UR6, !UP1 ;  /* 0x0000000625068287 */ /* 0x000fe8000c800000 */
[----:B------:R-:W-:Y:S02]  /*5360*/  @!UP0 UIADD3 UR4, UPT, UPT, -UR7, UR6, URZ ;  /* 0x0000000607048290 */ /* 0x000fe4000fffe1ff */
[----:B------:R-:W-:Y:S02]  /*5370*/  @!UP0 UIADD3 UR6, UPT, UPT, UR7, -UR6, URZ ;  /* 0x8000000607068290 */ /* 0x000fe4000fffe0ff */
[----:B------:R-:W-:Y:S02]  /*5380*/  @!UP0 UIMAD UR38, UR4, UR5, UR38 ;  /* 0x00000005042682a4 */ /* 0x000fe4000f8e0226 */
[----:B------:R-:W-:Y:S02]  /*5390*/  @!UP0 UIMAD UR37, UR6, UR14, UR37 ;  /* 0x0000000e062582a4 */ /* 0x000fe4000f8e0225 */
[----:B------:R-:W-:Y:S09]  /*53a0*/  ULOP3.LUT UP0, URZ, UR62, 0x1b0, URZ, 0xc0, !UPT ;  /* 0x000001b03eff7892 */ /* 0x000ff2000f80c0ff */
[----:B------:R-:W-:Y:S05]  /*53b0*/  BRA.U !UP0, `(.L_x_88) ;  /* 0x0000000108407547 */ /* 0x000fea000b800000 */
[----:B------:R-:W2:Y:S01]  /*53c0*/  LDCU.64 UR8, c[0x4][0x80] ;  /* 0x01001000ff0877ac */ /* 0x000ea20008000a00 */
[----:B------:R-:W-:Y:S01]  /*53d0*/  MOV R3, 0x0 ;  /* 0x0000000000037802 */ /* 0x000fe20000000f00 */
[----:B------:R-:W-:Y:S02]  /*53e0*/  HFMA2 R12, -RZ, RZ, 0, 5.9604644775390625e-08 ;  /* 0x00000001ff0c7431 */ /* 0x000fe400000001ff */
[----:B------:R-:W-:Y:S02]  /*53f0*/  IMAD.MOV.U32 R8, RZ, RZ, 0x70 ;  /* 0x00000070ff087424 */ /* 0x000fe400078e00ff */
[----:B------:R-:W-:Y:S01]  /*5400*/  IMAD.MOV.U32 R13, RZ, RZ, RZ ;  /* 0x000000ffff0d7224 */ /* 0x000fe200078e00ff */
[----:B------:R-:W3:Y:S01]  /*5410*/  LDCU.64 UR6, c[0x4][0x88] ;  /* 0x01001100ff0677ac */ /* 0x000ee20008000a00 */
[----:B------:R-:W4:Y:S01]  /*5420*/  LDC.64 R2, c[0x4][R3] ;  /* 0x0100000003027b82 */ /* 0x000f220000000a00 */
[----:B------:R-:W1:Y:S01]  /*5430*/  LDCU.64 UR4, c[0x4][0x8] ;  /* 0x01000100ff0477ac */ /* 0x000e620008000a00 */
[----:B--2---:R-:W-:Y:S01]  /*5440*/  MOV R5, UR9 ;  /* 0x0000000900057c02 */ /* 0x004fe20008000f00 */
[----:B------:R-:W-:Y:S01]  /*5450*/  IMAD.U32 R4, RZ, RZ, UR8 ;  /* 0x00000008ff047e24 */ /* 0x000fe2000f8e00ff */
[----:B---3--:R-:W-:Y:S01]  /*5460*/  MOV R7, UR7 ;  /* 0x0000000700077c02 */ /* 0x008fe20008000f00 */
[----:B------:R-:W-:Y:S01]  /*5470*/  IMAD.U32 R6, RZ, RZ, UR6 ;  /* 0x00000006ff067e24 */ /* 0x000fe2000f8e00ff */
[----:B-1----:R-:W-:Y:S01]  /*5480*/  MOV R11, UR5 ;  /* 0x00000005000b7c02 */ /* 0x002fe20008000f00 */
[----:B------:R-:W-:Y:S02]  /*5490*/  IMAD.U32 R10, RZ, RZ, UR4 ;  /* 0x00000004ff0a7e24 */ /* 0x000fe4000f8e00ff */
[----:B------:R-:W-:Y:S07]  /*54a0*/  LEPC R20, `(.L_x_88) ;  /* 0x000000001014794e */ /* 0x000fee0000000000 */
[----:B----45:R-:W-:Y:S05]  /*54b0*/  CALL.ABS.NOINC R2 ;  /* 0x0000000002007343 */ /* 0x030fea0003c00000 */
.L_x_88:
[----:B------:R-:W-:Y:S01]  /*54c0*/  LOP3.LUT P0, RZ, R157, 0x1b0, RZ, 0xc0, !PT ;  /* 0x000001b09dff7812 */ /* 0x000fe2000780c0ff */
[----:B------:R-:W-:Y:S11]  /*54d0*/  BSSY.RECONVERGENT B6, `(.L_x_89) ;  /* 0x0000013000067945 */ /* 0x000ff60003800200 */
[----:B------:R-:W-:Y:S01]  /*54e0*/  @!UPT UIADD3 URZ, UPT, UPT, URZ, URZ, URZ ;  /* 0x000000fffffff290 */ /* 0x000fe2000fffe0ff */
[----:B------:R-:W-:Y:S05]  /*54f0*/  @!P0 BRA `(.L_x_90) ;  /* 0x0000000000408947 */ /* 0x000fea0003800000 */
        /* <DEDUP_REMOVED lines=16> */
.L_x_90:
[----:B------:R-:W-:Y:S05]  /*5600*/  BSYNC.RECONVERGENT B6 ;  /* 0x0000000000067941 */ /* 0x000fea0003800200 */
.L_x_89:
[----:B------:R-:W-:Y:S01]  /*5610*/  R2UR UR4, R148 ;  /* 0x00000000940472ca */ /* 0x000fe200000e0000 */
[----:B------:R-:W-:Y:S01]  /*5620*/  UISETP.NE.U32.AND UP0, UPT, UR60, URZ, UPT ;  /* 0x000000ff3c00728c */ /* 0x000fe2000bf05070 */
[----:B------:R-:W-:Y:S02]  /*5630*/  ISETP.NE.U32.AND P4, PT, R138, RZ, PT ;  /* 0x000000ff8a00720c */ /* 0x000fe40003f85070 */
[----:B------:R-:W-:Y:S01]  /*5640*/  ISETP.NE.U32.AND P2, PT, RZ, UR56, PT ;  /* 0x00000038ff007c0c */ /* 0x000fe2000bf45070 */
[----:B------:R-:W-:Y:S01]  /*5650*/  UISETP.NE.AND.EX UP1, UPT, UR61, URZ, UPT, UP0 ;  /* 0x000000ff3d00728c */ /* 0x000fe2000bf25300 */
[----:B------:R-:W-:Y:S01]  /*5660*/  ISETP.NE.AND.EX P4, PT, R139, RZ, PT, P4 ;  /* 0x000000ff8b00720c */ /* 0x000fe20003f85340 */
[----:B------:R-:W-:Y:S01]  /*5670*/  UPLOP3.LUT UP0, UPT, UPT, UPT, UPT, 0x40, 0x4 ;  /* 0x000000000004789c */ /* 0x000fe20003f0e870 */
[----:B------:R-:W-:Y:S05]  /*5680*/  ISETP.NE.AND.EX P2, PT, RZ, UR57, PT, P2 ;  /* 0x00000039ff007c0c */ /* 0x000fea000bf45320 */
[----:B------:R-:W-:Y:S06]  /*5690*/  UISETP.NE.AND UP2, UPT, UR4, URZ, UPT ;  /* 0x000000ff0400728c */ /* 0x000fec000bf45270 */
[----:B------:R-:W-:Y:S05]  /*56a0*/  PLOP3.LUT P1, PT, PT, PT, UP2, 0x80, 0x8 ;  /* 0x000000000008781c */ /* 0x000fea0003f2f028 */
[----:B------:R-:W-:Y:S06]  /*56b0*/  @UP2 UPLOP3.LUT UP0, UPT, UPT, UPT, UP1, 0x80, 0x8 ;  /* 0x000000000008289c */ /* 0x000fec0003f0f010 */
[----:B------:R-:W-:Y:S01]  /*56c0*/  PLOP3.LUT P0, PT, PT, PT, UP0, 0x80, 0x8 ;  /* 0x000000000008781c */ /* 0x000fe20003f0f008 */
[----:B------:R-:W-:Y:S01]  /*56d0*/  @!UPT UIADD3 URZ, UPT, UPT, URZ, URZ, URZ ;  /* 0x000000fffffff290 */ /* 0x000fe2000fffe0ff */
[----:B------:R-:W-:Y:S11]  /*56e0*/  BRA.U !UP1, `(.L_x_91) ;  /* 0x00000001093c7547 */ /* 0x000ff6000b800000 */
[----:B------:R-:W-:Y:S01]  /*56f0*/  UISETP.NE.U32.AND UP0, UPT, UR56, URZ, UPT ;  /* 0x000000ff3800728c */ /* 0x000fe2000bf05070 */
[----:B-1----:R-:W-:Y:S01]  /*5700*/  HFMA2 R0, -RZ, RZ, 0, 5.9604644775390625e-08 ;  /* 0x00000001ff007431 */ /* 0x002fe200000001ff */
[----:B------:R-:W1:Y:S01]  /*5710*/  LDCU.64 UR8, c[0x0][0x358] ;  /* 0x00006b00ff0877ac */ /* 0x000e620008000a00 */
[----:B------:R-:W-:Y:S01]  /*5720*/  IMAD.MOV.U32 R145, RZ, RZ, 0x1 ;  /* 0x00000001ff917424 */ /* 0x000fe200078e00ff */
[----:B------:R-:W-:Y:S06]  /*5730*/  UISETP.NE.AND.EX UP0, UPT, UR57, URZ, UPT, UP0 ;  /* 0x000000ff3900728c */ /* 0x000fec000bf05300 */
[----:B------:R-:W-:Y:S05]  /*5740*/  PLOP3.LUT P3, PT, PT, PT, UP0, 0x80, 0x8 ;  /* 0x000000000008781c */ /* 0x000fea0003f6f008 */
[----:B------:R-:W2:Y:S01]  /*5750*/  @UP0 LDCU.64 UR4, c[0x0][0x888] ;  /* 0x00011100ff0407ac */ /* 0x000ea20008000a00 */
[----:B------:R-:W-:Y:S07]  /*5760*/  @UP0 UIMAD UR6, UR36, UR60, URZ ;  /* 0x0000003c240602a4 */ /* 0x000fee000f8e02ff */
[----:B------:R-:W-:Y:S01]  /*5770*/  @!P3 PRMT R145, R0, 0x7610, R145 ;  /* 0x000076100091b816 */ /* 0x000fe20000000091 */
[----:B--2---:R-:W-:Y:S06]  /*5780*/  @UP0 UIMAD.WIDE UR4, UR6, 0x4, UR4 ;  /* 0x00000004060408a5 */ /* 0x004fec000f8e0204 */
[----:B------:R-:W-:Y:S01]  /*5790*/  IMAD.U32 R2, RZ, RZ, UR4 ;  /* 0x00000004ff027e24 */ /* 0x000fe2000f8e00ff */
[----:B------:R-:W-:Y:S04]  /*57a0*/  MOV R3, UR5 ;  /* 0x0000000500037c02 */ /* 0x000fe80008000f00 */
[----:B------:R-:W2:Y:S01]  /*57b0*/  @!UP0 LDCU UR4, c[0x0][0x880] ;  /* 0x00011000ff0487ac */ /* 0x000ea20008000800 */
[----:B-1---5:R3:W5:Y:S02]  /*57c0*/  @P3 LDG.E R72, desc[UR8][R2.64] ;  /* 0x0000000802483981 */ /* 0x022764000c1e1900 */
[----:B--23--:R-:W-:Y:S02]  /*57d0*/  @!P3 IMAD.U32 R72, RZ, RZ, UR4 ;  /* 0x00000004ff48be24 */ /* 0x00cfe4000f8e00ff */
.L_x_91:
[----:B------:R-:W-:Y:S05]  /*57e0*/  @!P4 BRA `(.L_x_92) ;  /* 0x000000000024c947 */ /* 0x000fea0003800000 */
[----:B------:R-:W-:Y:S01]  /*57f0*/  ISETP.NE.U32.AND P3, PT, R136, RZ, PT ;  /* 0x000000ff8800720c */ /* 0x000fe20003f65070 */
[----:B------:R-:W2:Y:S03]  /*5800*/  LDCU.64 UR4, c[0x0][0x358] ;  /* 0x00006b00ff0477ac */ /* 0x000ea60008000a00 */
[----:B------:R-:W-:Y:S11]  /*5810*/  ISETP.NE.AND.EX P3, PT, R137, RZ, PT, P3 ;  /* 0x000000ff8900720c */ /* 0x000ff60003f65330 */
[----:B------:R-:W-:Y:S02]  /*5820*/  @!UPT UIADD3 URZ, UPT, UPT, URZ, URZ, URZ ;  /* 0x000000fffffff290 */ /* 0x000fe4000fffe0ff */
[----:B------:R-:W3:Y:S01]  /*5830*/  @P3 LDC.64 R2, c[0x0][0x8a8] ;  /* 0x00022a00ff023b82 */ /* 0x000ee20000000a00 */
[----:B-1----:R-:W-:Y:S04]  /*5840*/  @P3 IMAD R0, R138, UR36, RZ ;  /* 0x000000248a003c24 */ /* 0x002fe8000f8e02ff */
[----:B---3--:R-:W-:Y:S05]  /*5850*/  @P3 IMAD.WIDE R2, R0, 0x4, R2 ;  /* 0x0000000400023825 */ /* 0x008fea00078e0202 */
[----:B--2--5:R2:W5:Y:S02]  /*5860*/  @P3 LDG.E R70, desc[UR4][R2.64] ;  /* 0x0000000402463981 */ /* 0x024564000c1e1900 */
[----:B--2---:R-:W3:Y:S02]  /*5870*/  @!P3 LDC R70, c[0x0][0x8a0] ;  /* 0x00022800ff46bb82 */ /* 0x004ee40000000800 */
.L_x_92:
[----:B-----5:R-:W-:Y:S01]  /*5880*/  ISETP.NE.AND P4, PT, R72, RZ, PT ;  /* 0x000000ff4800720c */ /* 0x020fe20003f85270 */
[----:B------:R-:W-:Y:S01]  /*5890*/  BSSY B1, `(.L_x_93) ;  /* 0x0000048000017945 */ /* 0x000fe20003800000 */
[----:B------:R-:W-:Y:S01]  /*58a0*/  SEL R7, RZ, 0xffffffff, P2 ;  /* 0xffffffffff077807 */ /* 0x000fe20001000000 */
[----:B------:R-:W-:Y:S01]  /*58b0*/  IMAD.MOV.U32 R79, RZ, RZ, 0x1 ;  /* 0x00000001ff4f7424 */ /* 0x000fe200078e00ff */
[----:B------:R-:W-:Y:S01]  /*58c0*/  LOP3.LUT P3, RZ, R145, 0xff, RZ, 0xc0, !PT ;  /* 0x000000ff91ff7812 */ /* 0x000fe2000786c0ff */
[C---:B------:R-:W-:Y:S01]  /*58d0*/  IMAD R71, R68.reuse, 0x80, R69 ;  /* 0x0000008044477824 */ /* 0x040fe200078e0245 */
[----:B-1----:R-:W-:Y:S02]  /*58e0*/  @P1 SEL R0, RZ, 0xffffffff, P4 ;  /* 0xffffffffff001807 */ /* 0x002fe40002000000 */
[----:B------:R-:W-:Y:S02]  /*58f0*/  CS2R R90, SRZ ;  /* 0x00000000005a7805 */ /* 0x000fe4000001ff00 */
[----:B------:R-:W-:Y:S02]  /*5900*/  LEA R3, R151, UR44, 0x3 ;  /* 0x0000002c97037c11 */ /* 0x000fe4000f8e18ff */
[----:B------:R-:W-:Y:S02]  /*5910*/  CS2R R88, SRZ ;  /* 0x0000000000587805 */ /* 0x000fe4000001ff00 */
[----:B------:R-:W-:Y:S02]  /*5920*/  @P0 SEL R0, R7, R0, !P3 ;  /* 0x0000000007000207 */ /* 0x000fe40005800000 */
[----:B------:R-:W-:Y:S02]  /*5930*/  CS2R R86, SRZ ;  /* 0x0000000000567805 */ /* 0x000fe4000001ff00 */
[----:B------:R-:W-:Y:S02]  /*5940*/  LEA R78, R68, UR44, 0x3 ;  /* 0x0000002c444e7c11 */ /* 0x000fe4000f8e18ff */
[----:B------:R-:W-:Y:S02]  /*5950*/  CS2R R84, SRZ ;  /* 0x0000000000547805 */ /* 0x000fe4000001ff00 */
[----:B------:R-:W-:Y:S02]  /*5960*/  @P1 LOP3.LUT R0, R0, 0x1, RZ, 0xc0, !PT ;  /* 0x0000000100001812 */ /* 0x000fe400078ec0ff */
[----:B------:R-:W-:Y:S02]  /*5970*/  CS2R R82, SRZ ;  /* 0x0000000000527805 */ /* 0x000fe4000001ff00 */
[----:B------:R-:W-:Y:S02]  /*5980*/  SHF.L.U32 R5, R153, 0x1f, RZ ;  /* 0x0000001f99057819 */ /* 0x000fe400000006ff */
[----:B------:R-:W-:Y:S02]  /*5990*/  CS2R R80, SRZ ;  /* 0x0000000000507805 */ /* 0x000fe4000001ff00 */
[----:B------:R-:W-:Y:S02]  /*59a0*/  ISETP.NE.U32.OR P6, PT, R0, 0x1, !P1 ;  /* 0x000000010000780c */ /* 0x000fe40004fc5470 */
[----:B------:R-:W-:Y:S02]  /*59b0*/  CS2R R94, SRZ ;  /* 0x00000000005e7805 */ /* 0x000fe4000001ff00 */
[----:B------:R-:W-:Y:S02]  /*59c0*/  PLOP3.LUT P2, PT, PT, PT, UP1, 0x80, 0x8 ;  /* 0x000000000008781c */ /* 0x000fe40003f4f018 */
[----:B------:R-:W-:Y:S02]  /*59d0*/  CS2R R92, SRZ ;  /* 0x00000000005c7805 */ /* 0x000fe4000001ff00 */
[----:B------:R-:W-:Y:S02]  /*59e0*/  SEL R0, RZ, 0xffffffff, P4 ;  /* 0xffffffffff007807 */ /* 0x000fe40002000000 */
[----:B------:R-:W-:Y:S03]  /*59f0*/  P2R R96, PR, RZ, 0x40 ;  /* 0x00000040ff607803 */ /* 0x000fe60000000000 */
[----:B------:R-:W-:Y:S04]  /*5a00*/  @P6 SHF.L.U32 R2, R150, 0x1f, RZ ;  /* 0x0000001f96026819 */ /* 0x000fe800000006ff */
[----:B------:R-:W-:Y:S01]  /*5a10*/  @P2 SEL R0, R7, R0, !P3 ;  /* 0x0000000007002207 */ /* 0x000fe20005800000 */
[----:B------:R-:W1:Y:S03]  /*5a20*/  @P6 SYNCS.PHASECHK.TRANS64.TRYWAIT P1, [R3+URZ+0x40], R2 ;  /* 0x00004002030065a7 */ /* 0x000e6600080211ff */
[----:B------:R-:W-:Y:S04]  /*5a30*/  LOP3.LUT R0, R0, 0x1, RZ, 0xc0, !PT ;  /* 0x0000000100007812 */ /* 0x000fe800078ec0ff */
[----:B------:R-:W-:Y:S04]  /*5a40*/  ISETP.NE.U32.AND P5, PT, R0, 0x1, PT ;  /* 0x000000010000780c */ /* 0x000fe80003fa5070 */
[----:B------:R-:W-:Y:S01]  /*5a50*/  P2R R108, PR, RZ, 0x20 ;  /* 0x00000020ff6c7803 */ /* 0x000fe20000000000 */
[----:B------:R2:W4:Y:S01]  /*5a60*/  SYNCS.PHASECHK.TRANS64.TRYWAIT P0, [R78+URZ+0x90], R5 ;  /* 0x000090054e0075a7 */ /* 0x00052200080011ff */
[----:B-1----:R-:W-:Y:S01]  /*5a70*/  @P6 SEL R79, RZ, 0x1, !P1 ;  /* 0x00000001ff4f6807 */ /* 0x002fe20004800000 */
[----:B--2---:R-:W-:Y:S06]  /*5a80*/  @!P6 BRA `(.L_x_94) ;  /* 0x0000000000a0e947 */ /* 0x004fec0003800000 */
[----:B------:R-:W-:Y:S01]  /*5a90*/  @P5 IMAD R7, R151, 0x2000, R144 ;  /* 0x0000200097075824 */ /* 0x000fe200078e0290 */
[----:B------:R-:W-:Y:S01]  /*5aa0*/  ISETP.NE.AND P1, PT, R79, RZ, PT ;  /* 0x000000ff4f00720c */ /* 0x000fe20003f25270 */
[----:B------:R-:W-:Y:S01]  /*5ab0*/  BSSY B0, `(.L_x_95) ;  /* 0x0000011000007945 */ /* 0x000fe20003800000 */
[----:B------:R-:W-:Y:S01]  /*5ac0*/  CS2R R94, SRZ ;  /* 0x00000000005e7805 */ /* 0x000fe2000001ff00 */
[----:B------:R-:W-:Y:S01]  /*5ad0*/  @P5 VIADD R9, R7, UR44 ;  /* 0x0000002c07095c36 */ /* 0x000fe20008000000 */
[----:B------:R-:W-:Y:S02]  /*5ae0*/  CS2R R92, SRZ ;  /* 0x00000000005c7805 */ /* 0x000fe4000001ff00 */
[----:B------:R-:W-:Y:S02]  /*5af0*/  CS2R R82, SRZ ;  /* 0x0000000000527805 */ /* 0x000fe4000001ff00 */
[----:B------:R-:W-:Y:S01]  /*5b00*/  CS2R R80, SRZ ;  /* 0x0000000000507805 */ /* 0x000fe2000001ff00 */
[--C-:B------:R-:W-:Y:S01]  /*5b10*/  @P5 IMAD.IADD R6, R156, 0x1, R9.reuse ;  /* 0x000000019c065824 */ /* 0x100fe200078e0209 */
[----:B------:R-:W-:Y:S01]  /*5b20*/  CS2R R86, SRZ ;  /* 0x0000000000567805 */ /* 0x000fe2000001ff00 */
[--C-:B------:R-:W-:Y:S01]  /*5b30*/  @P5 IMAD.IADD R4, R155, 0x1, R9.reuse ;  /* 0x000000019b045824 */ /* 0x100fe200078e0209 */
[----:B------:R-:W-:Y:S01]  /*5b40*/  CS2R R84, SRZ ;  /* 0x0000000000547805 */ /* 0x000fe2000001ff00 */
[----:B------:R-:W-:Y:S01]  /*5b50*/  @P5 IMAD R2, R154, 0x10, R9 ;  /* 0x000000109a025824 */ /* 0x000fe200078e0209 */
[----:B------:R-:W-:Y:S02]  /*5b60*/  CS2R R90, SRZ ;  /* 0x00000000005a7805 */ /* 0x000fe4000001ff00 */
[----:B------:R-:W-:Y:S01]  /*5b70*/  CS2R R88, SRZ ;  /* 0x0000000000587805 */ /* 0x000fe2000001ff00 */
[----:B------:R-:W-:Y:S06]  /*5b80*/  @P1 BRA `(.L_x_96) ;  /* 0x00000000000c1947 */ /* 0x000fec0003800000 */
[----:B------:R-:W-:Y:S04]  /*5b90*/  SHF.L.U32 R0, R150, 0x1f, RZ ;  /* 0x0000001f96007819 */ /* 0x000fe800000006ff */
[----:B------:R-:W1:Y:S02]  /*5ba0*/  SYNCS.PHASECHK.TRANS64.TRYWAIT P1, [R3+URZ+0x40], R0 ;  /* 0x00004000030075a7 */ /* 0x000e6400080211ff */
[----:B-1----:R-:W-:Y:S05]  /*5bb0*/  @!P1 BRA `(.L_x_97) ;  /* 0x00000034005c9947 */ /* 0x002fea0003800000 */
.L_x_96:
[----:B------:R-:W-:Y:S05]  /*5bc0*/  BSYNC B0 ;  /* 0x0000000000007941 */ /* 0x000fea0003800000 */
.L_x_95:
[----:B------:R-:W-:Y:S01]  /*5bd0*/  ISETP.NE.AND P1, PT, R108, RZ, PT ;  /* 0x000000ff6c00720c */ /* 0x000fe20003f25270 */
[----:B-1----:R-:W-:Y:S02]  /*5be0*/  VIADD R3, R3, 0x50 ;  /* 0x0000005003037836 */ /* 0x002fe40000000000 */
[----:B------:R-:W-:Y:S02]  /*5bf0*/  IMAD.U32 R0, RZ, RZ, UR45 ;  /* 0x0000002dff007e24 */ /* 0x000fe4000f8e00ff */
[----:B------:R-:W-:Y:S03]  /*5c00*/  VIADD R151, R151, 0x1 ;  /* 0x0000000197977836 */ /* 0x000fe60000000000 */
[----:B------:R-:W-:Y:S05]  /*5c10*/  PRMT R0, R0, 0x654, R3 ;  /* 0x0000065400007816 */ /* 0x000fea0000000003 */
[----:B------:R1:W2:Y:S04]  /*5c20*/  @P1 LDS.128 R92, [R7+UR44+0x200] ;  /* 0x0002002c075c1984 */ /* 0x0002a80008000c00 */
[----:B------:R1:W1:Y:S04]  /*5c30*/  @P1 LDS.128 R80, [R6+0x200] ;  /* 0x0002000006501984 */ /* 0x0002680000000c00 */
[----:B------:R1:W1:Y:S04]  /*5c40*/  @P1 LDS.128 R84, [R4+0x200] ;  /* 0x0002000004541984 */ /* 0x0002680000000c00 */
[----:B------:R1:W1:Y:S01]  /*5c50*/  @P1 LDS.128 R88, [R2+0x200] ;  /* 0x0002000002581984 */ /* 0x0002620000000c00 */
[C---:B------:R-:W-:Y:S01]  /*5c60*/  ISETP.NE.AND P1, PT, R151.reuse, 0x2, PT ;  /* 0x000000029700780c */ /* 0x040fe20003f25270 */
[----:B------:R-:W-:Y:S01]  /*5c70*/  @!PT LDS RZ, [RZ] ;  /* 0x00000000fffff984 */ /* 0x000fe20000000800 */
[----:B------:R-:W-:Y:S01]  /*5c80*/  @!PT LDS RZ, [RZ] ;  /* 0x00000000fffff984 */ /* 0x000fe20000000800 */
[----:B------:R-:W-:Y:S01]  /*5c90*/  @!PT LDS RZ, [RZ] ;  /* 0x00000000fffff984 */ /* 0x000fe20000000800 */
[----:B------:R-:W-:Y:S01]  /*5ca0*/  @!PT LDS RZ, [RZ] ;  /* 0x00000000fffff984 */ /* 0x000fe20000000800 */
[----:B------:R5:W-:Y:S06]  /*5cb0*/  MEMBAR.ALL.CTA ;  /* 0x0000000000007992 */ /* 0x000bec0000008000 */
[----:B-----5:R-:W5:Y:S01]  /*5cc0*/  FENCE.VIEW.ASYNC.S ;  /* 0x00000000000073c6 */ /* 0x020f620000000000 */
[----:B------:R-:W-:Y:S02]  /*5cd0*/  SEL R3, RZ, 0x1, P1 ;  /* 0x00000001ff037807 */ /* 0x000fe40000800000 */
[----:B------:R-:W-:Y:S02]  /*5ce0*/  SEL R151, R151, RZ, P1 ;  /* 0x000000ff97977207 */ /* 0x000fe40000800000 */
[----:B------:R-:W-:Y:S01]  /*5cf0*/  LOP3.LUT R150, R150, R3, RZ, 0x3c, !PT ;  /* 0x0000000396967212 */ /* 0x000fe200078e3cff */
[----:B-----5:R1:W-:Y:S06]  /*5d00*/  SYNCS.ARRIVE.TRANS64.RED.A1T0 RZ, [R0+URZ], RZ ;  /* 0x000000ff00ff79a7 */ /* 0x0203ec00081004ff */
.L_x_94:
[----:B------:R-:W-:Y:S05]  /*5d10*/  BSYNC B1 ;  /* 0x0000000000017941 */ /* 0x000fea0003800000 */
.L_x_93:
[----:B------:R-:W-:Y:S04]  /*5d20*/  SHF.R.U32.HI R3, RZ, 0x15, R71 ;  /* 0x00000015ff037819 */ /* 0x000fe80000011647 */
[----:B------:R-:W-:Y:S01]  /*5d30*/  LOP3.LUT P1, RZ, R3, 0x3, R146, 0x48, !PT ;  /* 0x0000000303ff7812 */ /* 0x000fe20007824892 */
[----:B------:R-:W-:Y:S01]  /*5d40*/  @!UPT UIADD3 URZ, UPT, UPT, URZ, URZ, URZ ;  /* 0x000000fffffff290 */ /* 0x000fe2000fffe0ff */
[----:B----4-:R-:W-:Y:S11]  /*5d50*/  @P0 BRA `(.L_x_98) ;  /* 0x0000000000080947 */ /* 0x010ff60003800000 */
[----:B------:R-:W4:Y:S02]  /*5d60*/  SYNCS.PHASECHK.TRANS64.TRYWAIT P0, [R78+URZ+0x90], R5 ;  /* 0x000090054e0075a7 */ /* 0x000f2400080011ff */
[----:B----4-:R-:W-:Y:S05]  /*5d70*/  @!P0 BRA `(.L_x_99) ;  /* 0x0000003400008947 */ /* 0x010fea0003800000 */
.L_x_98:
[----:B------:R-:W-:Y:S05]  /*5d80*/  @!P1 BRA `(.L_x_100) ;  /* 0x0000000000409947 */ /* 0x000fea0003800000 */
[----:B------:R-:W4:Y:S01]  /*5d90*/  LDCU.64 UR8, c[0x4][0x70] ;  /* 0x01000e00ff0877ac */ /* 0x000f220008000a00 */
[----:B------:R-:W-:Y:S01]  /*5da0*/  MOV R3, 0x0 ;  /* 0x0000000000037802 */ /* 0x000fe20000000f00 */
[----:B------:R-:W-:Y:S02]  /*5db0*/  HFMA2 R12, -RZ, RZ, 0, 5.9604644775390625e-08 ;  /* 0x00000001ff0c7431 */ /* 0x000fe400000001ff */
[----:B------:R-:W-:Y:S02]  /*5dc0*/  IMAD.MOV.U32 R8, RZ, RZ, 0x192 ;  /* 0x00000192ff087424 */ /* 0x000fe400078e00ff */
[----:B------:R-:W-:Y:S01]  /*5dd0*/  IMAD.MOV.U32 R13, RZ, RZ, RZ ;  /* 0x000000ffff0d7224 */ /* 0x000fe200078e00ff */
[----:B------:R-:W5:Y:S01]  /*5de0*/  LDCU.64 UR6, c[0x4][0x78] ;  /* 0x01000f00ff0677ac */ /* 0x000f620008000a00 */
[----:B-1----:R-:W1:Y:S01]  /*5df0*/  LDC.64 R2, c[0x4][R3] ;  /* 0x0100000003027b82 */ /* 0x002e620000000a00 */
[----:B------:R-:W2:Y:S01]  /*5e00*/  LDCU.64 UR4, c[0x4][0x10] ;  /* 0x01000200ff0477ac */ /* 0x000ea20008000a00 */
[----:B----4-:R-:W-:Y:S01]  /*5e10*/  MOV R5, UR9 ;  /* 0x0000000900057c02 */ /* 0x010fe20008000f00 */
[----:B------:R-:W-:Y:S01]  /*5e20*/  IMAD.U32 R4, RZ, RZ, UR8 ;  /* 0x00000008ff047e24 */ /* 0x000fe2000f8e00ff */
[----:B-----5:R-:W-:Y:S01]  /*5e30*/  MOV R7, UR7 ;  /* 0x0000000700077c02 */ /* 0x020fe20008000f00 */
[----:B------:R-:W-:Y:S01]  /*5e40*/  IMAD.U32 R6, RZ, RZ, UR6 ;  /* 0x00000006ff067e24 */ /* 0x000fe2000f8e00ff */
[----:B--2---:R-:W-:Y:S01]  /*5e50*/  MOV R11, UR5 ;  /* 0x00000005000b7c02 */ /* 0x004fe20008000f00 */
[----:B------:R-:W-:Y:S02]  /*5e60*/  IMAD.U32 R10, RZ, RZ, UR4 ;  /* 0x00000004ff0a7e24 */ /* 0x000fe4000f8e00ff */
[----:B------:R-:W-:Y:S07]  /*5e70*/  LEPC R20, `(.L_x_100) ;  /* 0x000000001014794e */ /* 0x000fee0000000000 */
[----:B-1-3--:R-:W-:Y:S05]  /*5e80*/  CALL.ABS.NOINC R2 ;  /* 0x0000000002007343 */ /* 0x00afea0003c00000 */
.L_x_100:
[----:B--2---:R-:W-:Y:S01]  /*5e90*/  SHF.L.U32 R75, R92, 0x10, RZ ;  /* 0x000000105c4b7819 */ /* 0x004fe200000006ff */
[----:B------:R-:W-:Y:S05]  /*5ea0*/  WARPSYNC.ALL ;  /* 0x0000000000007948 */ /* 0x000fea0003800000 */
[----:B------:R-:W-:Y:S01]  /*5eb0*/  R2UR UR4, R71 ;  /* 0x00000000470472ca */ /* 0x000fe200000e0000 */
[----:B------:R-:W-:Y:S01]  /*5ec0*/  BSSY.RECONVERGENT B0, `(.L_x_101) ;  /* 0x0000121000007945 */ /* 0x000fe20003800200 */
[----:B------:R-:W-:Y:S02]  /*5ed0*/  ISETP.NE.AND P6, PT, R96, RZ, PT ;  /* 0x000000ff6000720c */ /* 0x000fe40003fc5270 */
[----:B------:R-:W-:Y:S02]  /*5ee0*/  IADD3 R110, PT, PT, R144, UR44, RZ ;  /* 0x0000002c906e7c10 */ /* 0x000fe4000fffe0ff */
[----:B------:R-:W-:Y:S02]  /*5ef0*/  SHF.L.U32 R109, R154, 0x4, RZ ;  /* 0x000000049a6d7819 */ /* 0x000fe400000006ff */
[-C--:B------:R-:W-:Y:S02]  /*5f00*/  IADD3 R161, PT, PT, R156, R110.reuse, RZ ;  /* 0x0000006e9ca17210 */ /* 0x080fe40007ffe0ff */
[----:B------:R-:W-:Y:S02]  /*5f10*/  IADD3 R160, PT, PT, R155, R110, RZ ;  /* 0x0000006e9ba07210 */ /* 0x000fe40007ffe0ff */
[----:B------:R-:W-:Y:S01]  /*5f20*/  IADD3 R159, PT, PT, R110, R109, RZ ;  /* 0x0000006d6e9f7210 */ /* 0x000fe20007ffe0ff */
[----:B-1--4-:R-:W3:Y:S01]  /*5f30*/  LDTM.x64 R4, tmem[UR4] ;  /* 0x00000004000479ee */ /* 0x012ee20008340000 */
[C---:B------:R-:W-:Y:S02]  /*5f40*/  PRMT R73, R92.reuse, 0x8880, RZ ;  /* 0x000088805c497816 */ /* 0x040fe400000000ff */
[----:B------:R-:W-:Y:S02]  /*5f50*/  SHF.R.S32.HI R75, RZ, 0x18, R75 ;  /* 0x00000018ff4b7819 */ /* 0x000fe4000001144b */
[----:B------:R-:W-:Y:S02]  /*5f60*/  SHF.R.S32.HI R76, RZ, 0x18, R93 ;  /* 0x00000018ff4c7819 */ /* 0x000fe4000001145d */
[----:B------:R-:W-:Y:S02]  /*5f70*/  SHF.L.U32 R74, R92, 0x8, RZ ;  /* 0x000000085c4a7819 */ /* 0x000fe400000006ff */
[----:B------:R-:W-:Y:S02]  /*5f80*/  SHF.L.U32 R77, R93, 0x8, RZ ;  /* 0x000000085d4d7819 */ /* 0x000fe400000006ff */
[----:B------:R-:W-:Y:S02]  /*5f90*/  SHF.R.S32.HI R74, RZ, 0x18, R74 ;  /* 0x00000018ff4a7819 */ /* 0x000fe4000001144a */
[----:B------:R-:W-:Y:S02]  /*5fa0*/  SHF.R.S32.HI R77, RZ, 0x18, R77 ;  /* 0x00000018ff4d7819 */ /* 0x000fe4000001144d */
[----:B------:R-:W-:Y:S02]  /*5fb0*/  ISETP.NE.AND P0, PT, R158, RZ, PT ;  /* 0x000000ff9e00720c */ /* 0x000fe40003f05270 */
[----:B------:R-:W-:Y:S02]  /*5fc0*/  LEA R111, R151, UR44, 0x3 ;  /* 0x0000002c976f7c11 */ /* 0x000fe4000f8e18ff */
[----:B------:R-:W-:Y:S01]  /*5fd0*/  @P6 SHF.L.U32 R116, R150, 0x1f, RZ ;  /* 0x0000001f96746819 */ /* 0x000fe200000006ff */
[C---:B---3--:R-:W-:Y:S02]  /*5fe0*/  IMAD R0, R70.reuse, R4, RZ ;  /* 0x0000000446007224 */ /* 0x048fe400078e02ff */
[C---:B------:R-:W-:Y:S02]  /*5ff0*/  IMAD R2, R70.reuse, R5, RZ ;  /* 0x0000000546027224 */ /* 0x040fe400078e02ff */
[----:B------:R-:W-:Y:S02]  /*6000*/  IMAD R3, R70, R6, RZ ;  /* 0x0000000646037224 */ /* 0x000fe400078e02ff */
[-C--:B------:R-:W-:Y:S01]  /*6010*/  IMAD R0, R73, R72.reuse, R0 ;  /* 0x0000004849007224 */ /* 0x080fe200078e0200 */
[----:B------:R-:W-:Y:S01]  /*6020*/  SHF.R.S32.HI R73, RZ, 0x18, R92 ;  /* 0x00000018ff497819 */ /* 0x000fe2000001145c */
[-C--:B------:R-:W-:Y:S01]  /*6030*/  IMAD R2, R75, R72.reuse, R2 ;  /* 0x000000484b027224 */ /* 0x080fe200078e0202 */
[C---:B------:R-:W-:Y:S01]  /*6040*/  PRMT R75, R93.reuse, 0x8880, RZ ;  /* 0x000088805d4b7816 */ /* 0x040fe200000000ff */
[----:B------:R-:W-:Y:S01]  /*6050*/  IMAD R3, R74, R72, R3 ;  /* 0x000000484a037224 */ /* 0x000fe200078e0203 */
[----:B------:R-:W-:Y:S01]  /*6060*/  SHF.L.U32 R74, R93, 0x10, RZ ;  /* 0x000000105d4a7819 */ /* 0x000fe200000006ff */
[C---:B------:R-:W-:Y:S02]  /*6070*/  IMAD R7, R70.reuse, R7, RZ ;  /* 0x0000000746077224 */ /* 0x040fe400078e02ff */
[C---:B------:R-:W-:Y:S01]  /*6080*/  IMAD R4, R70.reuse, R8, RZ ;  /* 0x0000000846047224 */ /* 0x040fe200078e02ff */
[----:B------:R-:W-:Y:S01]  /*6090*/  SHF.R.S32.HI R74, RZ, 0x18, R74 ;  /* 0x00000018ff4a7819 */ /* 0x000fe2000001144a */
[----:B------:R-:W-:Y:S02]  /*60a0*/  IMAD R5, R70, R9, RZ ;  /* 0x0000000946057224 */ /* 0x000fe400078e02ff */
[-C--:B------:R-:W-:Y:S01]  /*60b0*/  IMAD R7, R73, R72.reuse, R7 ;  /* 0x0000004849077224 */ /* 0x080fe200078e0207 */
[C---:B------:R-:W-:Y:S01]  /*60c0*/  PRMT R73, R94.reuse, 0x8880, RZ ;  /* 0x000088805e497816 */ /* 0x040fe200000000ff */
[----:B------:R-:W-:Y:S01]  /*60d0*/  IMAD R4, R75, R72, R4 ;  /* 0x000000484b047224 */ /* 0x000fe200078e0204 */
[----:B------:R-:W-:Y:S01]  /*60e0*/  SHF.L.U32 R75, R94, 0x8, RZ ;  /* 0x000000085e4b7819 */ /* 0x000fe200000006ff */
[----:B------:R-:W-:Y:S01]  /*60f0*/  IMAD R6, R70, R10, RZ ;  /* 0x0000000a46067224 */ /* 0x000fe200078e02ff */
[----:B------:R-:W-:Y:S01]  /*6100*/  I2IP.S8.S32.SAT R97, R7, R3, RZ ;  /* 0x0000000307617239 */ /* 0x000fe200000014ff */
[----:B------:R-:W-:Y:S01]  /*6110*/  IMAD R5, R74, R72, R5 ;  /* 0x000000484a057224 */ /* 0x000fe200078e0205 */
[----:B------:R-:W-:Y:S01]  /*6120*/  SHF.L.U32 R74, R94, 0x10, RZ ;  /* 0x000000105e4a7819 */ /* 0x000fe200000006ff */
[----:B------:R-:W-:Y:S01]  /*6130*/  IMAD R11, R70, R11, RZ ;  /* 0x0000000b460b7224 */ /* 0x000fe200078e02ff */
[----:B------:R-:W-:Y:S01]  /*6140*/  I2IP.S8.S32.SAT R96, R2, R0, R97 ;  /* 0x0000000002607239 */ /* 0x000fe20000001461 */
[C---:B------:R-:W-:Y:S01]  /*6150*/  IMAD R8, R70.reuse, R12, RZ ;  /* 0x0000000c46087224 */ /* 0x040fe200078e02ff */
[----:B------:R-:W-:Y:S01]  /*6160*/  SHF.R.S32.HI R74, RZ, 0x18, R74 ;  /* 0x00000018ff4a7819 */ /* 0x000fe2000001144a */
[-C--:B------:R-:W-:Y:S01]  /*6170*/  IMAD R6, R77, R72.reuse, R6 ;  /* 0x000000484d067224 */ /* 0x080fe200078e0206 */
[----:B------:R-:W-:Y:S01]  /*6180*/  SHF.R.S32.HI R75, RZ, 0x18, R75 ;  /* 0x00000018ff4b7819 */ /* 0x000fe2000001144b */
[----:B------:R-:W-:Y:S01]  /*6190*/  IMAD R9, R70, R13, RZ ;  /* 0x0000000d46097224 */ /* 0x000fe200078e02ff */
[----:B------:R-:W-:Y:S01]  /*61a0*/  SHF.L.U32 R77, R95, 0x8, RZ ;  /* 0x000000085f4d7819 */ /* 0x000fe200000006ff */
[-C--:B------:R-:W-:Y:S01]  /*61b0*/  IMAD R11, R76, R72.reuse, R11 ;  /* 0x000000484c0b7224 */ /* 0x080fe200078e020b */
[----:B------:R-:W-:Y:S01]  /*61c0*/  SHF.R.S32.HI R76, RZ, 0x18, R95 ;  /* 0x00000018ff4c7819 */ /* 0x000fe2000001145f */
[----:B------:R-:W-:Y:S01]  /*61d0*/  IMAD R8, R73, R72, R8 ;  /* 0x0000004849087224 */ /* 0x000fe200078e0208 */
[----:B------:R-:W-:Y:S01]  /*61e0*/  SHF.R.S32.HI R73, RZ, 0x18, R94 ;  /* 0x00000018ff497819 */ /* 0x000fe2000001145e */
[----:B------:R-:W-:Y:S01]  /*61f0*/  IMAD R10, R70, R14, RZ ;  /* 0x0000000e460a7224 */ /* 0x000fe200078e02ff */
[----:B------:R-:W-:Y:S01]  /*6200*/  I2IP.S8.S32.SAT R98, R11, R6, RZ ;  /* 0x000000060b627239 */ /* 0x000fe200000014ff */
[----:B------:R-:W-:Y:S01]  /*6210*/  IMAD R9, R74, R72, R9 ;  /* 0x000000484a097224 */ /* 0x000fe200078e0209 */
[----:B------:R-:W-:Y:S01]  /*6220*/  SHF.R.S32.HI R77, RZ, 0x18, R77 ;  /* 0x00000018ff4d7819 */ /* 0x000fe2000001144d */
[----:B------:R-:W-:Y:S01]  /*6230*/  IMAD.U32 R74, R95, 0x10000, RZ ;  /* 0x000100005f4a7824 */ /* 0x000fe200078e00ff */
[----:B------:R-:W-:Y:S01]  /*6240*/  I2IP.S8.S32.SAT R97, R5, R4, R98 ;  /* 0x0000000405617239 */ /* 0x000fe20000001462 */
[C---:B------:R-:W-:Y:S02]  /*6250*/  IMAD R15, R70.reuse, R15, RZ ;  /* 0x0000000f460f7224 */ /* 0x040fe400078e02ff */
[----:B------:R-:W-:Y:S01]  /*6260*/  IMAD R10, R75, R72, R10 ;  /* 0x000000484b0a7224 */ /* 0x000fe200078e020a */
[----:B------:R-:W-:Y:S01]  /*6270*/  PRMT R75, R95, 0x8880, RZ ;  /* 0x000088805f4b7816 */ /* 0x000fe200000000ff */
        /* <DEDUP_REMOVED lines=11> */
[C---:B------:R-:W-:Y:S01]  /*6330*/  IMAD R19, R70.reuse, R19, RZ ;  /* 0x0000001346137224 */ /* 0x040fe200078e02ff */
[----:B------:R-:W-:Y:S01]  /*6340*/  I2IP.S8.S32.SAT R98, R9, R8, R98 ;  /* 0x0000000809627239 */ /* 0x000fe20000001462 */
[C---:B------:R-:W-:Y:S01]  /*6350*/  IMAD R16, R70.reuse, R20, RZ ;  /* 0x0000001446107224 */ /* 0x040fe200078e02ff */
[----:B------:R-:W-:Y:S01]  /*6360*/  SHF.R.S32.HI R74, RZ, 0x18, R74 ;  /* 0x00000018ff4a7819 */ /* 0x000fe2000001144a */
[-C--:B------:R-:W-:Y:S01]  /*6370*/  IMAD R14, R77, R72.reuse, R14 ;  /* 0x000000484d0e7224 */ /* 0x080fe200078e020e */
[----:B------:R-:W-:Y:S01]  /*6380*/  SHF.R.S32.HI R75, RZ, 0x18, R75 ;  /* 0x00000018ff4b7819 */ /* 0x000fe2000001144b */
[----:B------:R-:W-:Y:S01]  /*6390*/  IMAD R17, R70, R21, RZ ;  /* 0x0000001546117224 */ /* 0x000fe200078e02ff */
[----:B------:R-:W-:Y:S01]  /*63a0*/  SHF.L.U32 R77, R81, 0x8, RZ ;  /* 0x00000008514d7819 */ /* 0x000fe200000006ff */
[----:B------:R-:W-:Y:S01]  /*63b0*/  IMAD R19, R76, R72, R19 ;  /* 0x000000484c137224 */ /* 0x000fe200078e0213 */
[----:B------:R-:W-:Y:S01]  /*63c0*/  SHF.R.S32.HI R76, RZ, 0x18, R81 ;  /* 0x00000018ff4c7819 */ /* 0x000fe20000011451 */
[----:B------:R-:W-:Y:S01]  /*63d0*/  IMAD R18, R70, R22, RZ ;  /* 0x0000001646127224 */ /* 0x000fe200078e02ff */
[----:B------:R-:W-:Y:S01]  /*63e0*/  SHF.R.S32.HI R77, RZ, 0x18, R77 ;  /* 0x00000018ff4d7819 */ /* 0x000fe2000001144d */
[----:B------:R-:W-:Y:S01]  /*63f0*/  IMAD R16, R73, R72, R16 ;  /* 0x0000004849107224 */ /* 0x000fe200078e0210 */
[----:B------:R-:W-:Y:S01]  /*6400*/  I2IP.S8.S32.SAT R99, R19, R14, RZ ;  /* 0x0000000e13637239 */ /* 0x000fe200000014ff */
[-C--:B------:R-:W-:Y:S01]  /*6410*/  IMAD R17, R74, R72.reuse, R17 ;  /* 0x000000484a117224 */ /* 0x080fe200078e0211 */
[----:B------:R-:W-:Y:S01]  /*6420*/  SHF.L.U32 R74, R81, 0x10, RZ ;  /* 0x00000010514a7819 */ /* 0x000fe200000006ff */
[C---:B------:R-:W-:Y:S01]  /*6430*/  IMAD R23, R70.reuse, R23, RZ ;  /* 0x0000001746177224 */ /* 0x040fe200078e02ff */
[----:B------:R-:W-:Y:S01]  /*6440*/  SHF.R.S32.HI R73, RZ, 0x18, R80 ;  /* 0x00000018ff497819 */ /* 0x000fe20000011450 */
[----:B------:R-:W-:Y:S01]  /*6450*/  IMAD R18, R75, R72, R18 ;  /* 0x000000484b127224 */ /* 0x000fe200078e0212 */
[----:B------:R-:W-:Y:S01]  /*6460*/  PRMT R75, R81, 0x8880, RZ ;  /* 0x00008880514b7816 */ /* 0x000fe200000000ff */
[C---:B------:R-:W-:Y:S01]  /*6470*/  IMAD R20, R70.reuse, R24, RZ ;  /* 0x0000001846147224 */ /* 0x040fe200078e02ff */
[----:B------:R-:W-:Y:S01]  /*6480*/  SHF.R.S32.HI R74, RZ, 0x18, R74 ;  /* 0x00000018ff4a7819 */ /* 0x000fe2000001144a */
[----:B------:R-:W-:Y:S01]  /*6490*/  IMAD R21, R70, R25, RZ ;  /* 0x0000001946157224 */ /* 0x000fe200078e02ff */
[----:B------:R-:W-:Y:S01]  /*64a0*/  I2IP.S8.S32.SAT R99, R13, R12, R99 ;  /* 0x0000000c0d637239 */ /* 0x000fe20000001463 */
[-C--:B------:R-:W-:Y:S01]  /*64b0*/  IMAD R23, R73, R72.reuse, R23 ;  /* 0x0000004849177224 */ /* 0x080fe200078e0217 */
[C---:B------:R-:W-:Y:S01]  /*64c0*/  PRMT R73, R82.reuse, 0x8880, RZ ;  /* 0x0000888052497816 */ /* 0x040fe200000000ff */
[-C--:B------:R-:W-:Y:S01]  /*64d0*/  IMAD R20, R75, R72.reuse, R20 ;  /* 0x000000484b147224 */ /* 0x080fe200078e0214 */
[----:B------:R-:W-:Y:S01]  /*64e0*/  SHF.L.U32 R75, R82, 0x8, RZ ;  /* 0x00000008524b7819 */ /* 0x000fe200000006ff */
[----:B------:R-:W-:Y:S01]  /*64f0*/  IMAD R21, R74, R72, R21 ;  /* 0x000000484a157224 */ /* 0x000fe200078e0215 */
[----:B------:R1:W-:Y:S01]  /*6500*/  STS.128 [R144+UR44+0x4200], R96 ;  /* 0x0042006090007988 */ /* 0x0003e20008000c2c */
[----:B------:R-:W-:Y:S01]  /*6510*/  IMAD R22, R70, R26, RZ ;  /* 0x0000001a46167224 */ /* 0x000fe200078e02ff */
[----:B------:R-:W-:Y:S01]  /*6520*/  I2IP.S8.S32.SAT R100, R23, R18, RZ ;  /* 0x0000001217647239 */ /* 0x000fe200000014ff */
[----:B------:R-:W-:Y:S01]  /*6530*/  IMAD.U32 R74, R82, 0x10000, RZ ;  /* 0x00010000524a7824 */ /* 0x000fe200078e00ff */
[----:B------:R-:W-:Y:S01]  /*6540*/  SHF.R.S32.HI R75, RZ, 0x18, R75 ;  /* 0x00000018ff4b7819 */ /* 0x000fe2000001144b */
[C---:B------:R-:W-:Y:S01]  /*6550*/  IMAD R27, R70.reuse, R27, RZ ;  /* 0x0000001b461b7224 */ /* 0x040fe200078e02ff */
[----:B------:R-:W-:Y:S01]  /*6560*/  I2IP.S8.S32.SAT R100, R17, R16, R100 ;  /* 0x0000001011647239 */ /* 0x000fe20000001464 */
[C---:B------:R-:W-:Y:S01]  /*6570*/  IMAD R24, R70.reuse, R28, RZ ;  /* 0x0000001c46187224 */ /* 0x040fe200078e02ff */
[----:B------:R-:W-:Y:S01]  /*6580*/  SHF.R.S32.HI R74, RZ, 0x18, R74 ;  /* 0x00000018ff4a7819 */ /* 0x000fe2000001144a */
[-C--:B------:R-:W-:Y:S01]  /*6590*/  IMAD R22, R77, R72.reuse, R22 ;  /* 0x000000484d167224 */ /* 0x080fe200078e0216 */
[----:B------:R-:W-:Y:S01]  /*65a0*/  SHF.L.U32 R77, R83, 0x8, RZ ;  /* 0x00000008534d7819 */ /* 0x000fe200000006ff */
[----:B------:R-:W-:Y:S02]  /*65b0*/  IMAD R25, R70, R29, RZ ;  /* 0x0000001d46197224 */ /* 0x000fe400078e02ff */
        /* <DEDUP_REMOVED lines=33> */
[----:B------:R-:W-:Y:S01]  /*67d0*/  PRMT R76, R85, 0x8880, RZ ;  /* 0x00008880554c7816 */ /* 0x000fe200000000ff */
[C---:B------:R-:W-:Y:S02]  /*67e0*/  IMAD R34, R70.reuse, R38, RZ ;  /* 0x0000002646227224 */ /* 0x040fe400078e02ff */
[----:B------:R-:W-:Y:S01]  /*67f0*/  IMAD R32, R73, R72, R32 ;  /* 0x0000004849207224 */ /* 0x000fe200078e0220 */
[----:B------:R-:W-:Y:S01]  /*6800*/  SHF.R.S32.HI R73, RZ, 0x18, R84 ;  /* 0x00000018ff497819 */ /* 0x000fe20000011454 */
[----:B------:R-:W-:Y:S01]  /*6810*/  IMAD R39, R70, R39, RZ ;  /* 0x0000002746277224 */ /* 0x000fe200078e02ff */
[----:B------:R-:W-:Y:S01]  /*6820*/  I2IP.S8.S32.SAT R103, R35, R30, RZ ;  /* 0x0000001e23677239 */ /* 0x000fe200000014ff */
[-C--:B------:R-:W-:Y:S02]  /*6830*/  IMAD R33, R74, R72.reuse, R33 ;  /* 0x000000484a217224 */ /* 0x080fe400078e0221 */
[----:B------:R-:W-:Y:S01]  /*6840*/  IMAD R34, R75, R72, R34 ;  /* 0x000000484b227224 */ /* 0x000fe200078e0222 */
[----:B------:R-:W-:Y:S01]  /*6850*/  I2IP.S8.S32.SAT R103, R29, R28, R103 ;  /* 0x0000001c1d677239 */ /* 0x000fe20000001467 */
[C---:B------:R-:W-:Y:S01]  /*6860*/  IMAD.U32 R74, R85.reuse, 0x10000, RZ ;  /* 0x00010000554a7824 */ /* 0x040fe200078e00ff */
[----:B------:R-:W-:Y:S01]  /*6870*/  SHF.L.U32 R75, R85, 0x8, RZ ;  /* 0x00000008554b7819 */ /* 0x000fe200000006ff */
[----:B------:R-:W-:Y:S01]  /*6880*/  IMAD R39, R73, R72, R39 ;  /* 0x0000004849277224 */ /* 0x000fe200078e0227 */
[----:B------:R-:W-:Y:S01]  /*6890*/  MOV R73, R76 ;  /* 0x0000004c00497202 */ /* 0x000fe20000000f00 */
[C---:B------:R-:W-:Y:S01]  /*68a0*/  IMAD R36, R70.reuse, R40, RZ ;  /* 0x0000002846247224 */ /* 0x040fe200078e02ff */
[----:B------:R-:W-:Y:S01]  /*68b0*/  SHF.R.S32.HI R74, RZ, 0x18, R74 ;  /* 0x00000018ff4a7819 */ /* 0x000fe2000001144a */
[C---:B------:R-:W-:Y:S01]  /*68c0*/  IMAD R37, R70.reuse, R41, RZ ;  /* 0x0000002946257224 */ /* 0x040fe200078e02ff */
[----:B------:R-:W-:Y:S01]  /*68d0*/  SHF.R.S32.HI R75, RZ, 0x18, R75 ;  /* 0x00000018ff4b7819 */ /* 0x000fe2000001144b */
[----:B------:R-:W-:Y:S01]  /*68e0*/  IMAD R38, R70, R42, RZ ;  /* 0x0000002a46267224 */ /* 0x000fe200078e02ff */
[----:B------:R1:W-:Y:S01]  /*68f0*/  STS.128 [R161+0x4200], R100 ;  /* 0x00420064a1007388 */ /* 0x0003e20000000c00 */
[----:B------:R-:W-:Y:S01]  /*6900*/  IMAD R36, R73, R72, R36 ;  /* 0x0000004849247224 */ /* 0x000fe200078e0224 */
[----:B------:R-:W-:Y:S01]  /*6910*/  I2IP.S8.S32.SAT R104, R39, R34, RZ ;  /* 0x0000002227687239 */ /* 0x000fe200000014ff */
[-C--:B------:R-:W-:Y:S01]  /*6920*/  IMAD R37, R74, R72.reuse, R37 ;  /* 0x000000484a257224 */ /* 0x080fe200078e0225 */
[----:B------:R-:W-:Y:S01]  /*6930*/  SHF.R.S32.HI R76, RZ, 0x18, R85 ;  /* 0x00000018ff4c7819 */ /* 0x000fe20000011455 */
[----:B------:R-:W-:Y:S01]  /*6940*/  IMAD R43, R70, R43, RZ ;  /* 0x0000002b462b7224 */ /* 0x000fe200078e02ff */
[C---:B------:R-:W-:Y:S01]  /*6950*/  SHF.L.U32 R74, R86.reuse, 0x10, RZ ;  /* 0x00000010564a7819 */ /* 0x040fe200000006ff */
[----:B------:R-:W-:Y:S01]  /*6960*/  IMAD R38, R75, R72, R38 ;  /* 0x000000484b267224 */ /* 0x000fe200078e0226 */
[----:B------:R-:W-:Y:S01]  /*6970*/  PRMT R73, R86, 0x8880, RZ ;  /* 0x0000888056497816 */ /* 0x000fe200000000ff */
[----:B------:R-:W-:Y:S01]  /*6980*/  IMAD R40, R70, R44, RZ ;  /* 0x0000002c46287224 */ /* 0x000fe200078e02ff */
[----:B------:R-:W-:Y:S01]  /*6990*/  SHF.L.U32 R75, R86, 0x8, RZ ;  /* 0x00000008564b7819 */ /* 0x000fe200000006ff */
[----:B------:R-:W-:Y:S01]  /*69a0*/  IMAD R41, R70, R45, RZ ;  /* 0x0000002d46297224 */ /* 0x000fe200078e02ff */
[----:B------:R-:W-:Y:S01]  /*69b0*/  SHF.R.S32.HI R74, RZ, 0x18, R74 ;  /* 0x00000018ff4a7819 */ /* 0x000fe2000001144a */
[----:B------:R-:W-:Y:S01]  /*69c0*/  IMAD R43, R76, R72, R43 ;  /* 0x000000484c2b7224 */ /* 0x000fe200078e022b */
[----:B------:R-:W-:Y:S01]  /*69d0*/  SHF.R.S32.HI R75, RZ, 0x18, R75 ;  /* 0x00000018ff4b7819 */ /* 0x000fe2000001144b */
[C---:B------:R-:W-:Y:S01]  /*69e0*/  IMAD R42, R70.reuse, R46, RZ ;  /* 0x0000002e462a7224 */ /* 0x040fe200078e02ff */
[----:B------:R-:W-:Y:S01]  /*69f0*/  I2IP.S8.S32.SAT R104, R33, R32, R104 ;  /* 0x0000002021687239 */ /* 0x000fe20000001468 */
[----:B------:R-:W-:Y:S01]  /*6a00*/  IMAD R40, R73, R72, R40 ;  /* 0x0000004849287224 */ /* 0x000fe200078e0228 */
[----:B------:R-:W-:Y:S01]  /*6a10*/  SHF.R.S32.HI R76, RZ, 0x18, R86 ;  /* 0x00000018ff4c7819 */ /* 0x000fe20000011456 */
[----:B------:R-:W-:Y:S01]  /*6a20*/  IMAD R47, R70, R47, RZ ;  /* 0x0000002f462f7224 */ /* 0x000fe200078e02ff */
[----:B------:R-:W-:Y:S01]  /*6a30*/  I2IP.S8.S32.SAT R105, R43, R38, RZ ;  /* 0x000000262b697239 */ /* 0x000fe200000014ff */
[-C--:B------:R-:W-:Y:S01]  /*6a40*/  IMAD R41, R74, R72.reuse, R41 ;  /* 0x000000484a297224 */ /* 0x080fe200078e0229 */
[----:B------:R-:W-:Y:S01]  /*6a50*/  PRMT R73, R87, 0x8880, RZ ;  /* 0x0000888057497816 */ /* 0x000fe200000000ff */
[-C--:B------:R-:W-:Y:S01]  /*6a60*/  IMAD R42, R75, R72.reuse, R42 ;  /* 0x000000484b2a7224 */ /* 0x080fe200078e022a */
[----:B------:R-:W-:Y:S01]  /*6a70*/  SHF.L.U32 R74, R87, 0x10, RZ ;  /* 0x00000010574a7819 */ /* 0x000fe200000006ff */
[----:B------:R-:W-:Y:S01]  /*6a80*/  IMAD R47, R76, R72, R47 ;  /* 0x000000484c2f7224 */ /* 0x000fe200078e022f */
[----:B------:R-:W-:Y:S01]  /*6a90*/  I2IP.S8.S32.SAT R105, R37, R36, R105 ;  /* 0x0000002425697239 */ /* 0x000fe20000001469 */
[C---:B------:R-:W-:Y:S01]  /*6aa0*/  IMAD R44, R70.reuse, R48, RZ ;  /* 0x00000030462c7224 */ /* 0x040fe200078e02ff */
[----:B------:R-:W-:Y:S01]  /*6ab0*/  SHF.R.S32.HI R74, RZ, 0x18, R74 ;  /* 0x00000018ff4a7819 */ /* 0x000fe2000001144a */
[----:B------:R-:W-:Y:S01]  /*6ac0*/  IMAD.SHL.U32 R76, R87, 0x100, RZ ;  /* 0x00000100574c7824 */ /* 0x000fe200078e00ff */
[----:B------:R-:W-:Y:S01]  /*6ad0*/  I2IP.S8.S32.SAT R106, R47, R42, RZ ;  /* 0x0000002a2f6a7239 */ /* 0x000fe200000014ff */
[----:B------:R-:W-:Y:S01]  /*6ae0*/  IMAD R45, R70, R49, RZ ;  /* 0x00000031462d7224 */ /* 0x000fe200078e02ff */
[----:B------:R-:W-:Y:S01]  /*6af0*/  PRMT R75, R88, 0x8880, RZ ;  /* 0x00008880584b7816 */ /* 0x000fe200000000ff */
[----:B------:R-:W-:Y:S01]  /*6b00*/  IMAD R44, R73, R72, R44 ;  /* 0x00000048492c7224 */ /* 0x000fe200078e022c */
[----:B------:R-:W-:Y:S01]  /*6b10*/  SHF.R.S32.HI R73, RZ, 0x18, R76 ;  /* 0x00000018ff497819 */ /* 0x000fe2000001144c */
[----:B------:R-:W-:Y:S01]  /*6b20*/  IMAD R46, R70, R50, RZ ;  /* 0x00000032462e7224 */ /* 0x000fe200078e02ff */
[----:B------:R-:W-:Y:S01]  /*6b30*/  I2IP.S8.S32.SAT R106, R41, R40, R106 ;  /* 0x00000028296a7239 */ /* 0x000fe2000000146a */
[----:B------:R-:W-:Y:S01]  /*6b40*/  IMAD R45, R74, R72, R45 ;  /* 0x000000484a2d7224 */ /* 0x000fe200078e022d */
[----:B------:R-:W-:Y:S01]  /*6b50*/  SHF.R.S32.HI R74, RZ, 0x18, R87 ;  /* 0x00000018ff4a7819 */ /* 0x000fe20000011457 */
[----:B------:R-:W-:Y:S01]  /*6b60*/  IMAD R51, R70, R51, RZ ;  /* 0x0000003346337224 */ /* 0x000fe200078e02ff */
[----:B------:R-:W-:Y:S01]  /*6b70*/  SHF.L.U32 R76, R88, 0x8, RZ ;  /* 0x00000008584c7819 */ /* 0x000fe200000006ff */
[----:B------:R-:W-:Y:S02]  /*6b80*/  IMAD R48, R70, R52, RZ ;  /* 0x0000003446307224 */ /* 0x000fe400078e02ff */
[-C--:B------:R-:W-:Y:S01]  /*6b90*/  IMAD R46, R73, R72.reuse, R46 ;  /* 0x00000048492e7224 */ /* 0x080fe200078e022e */
[----:B------:R-:W-:Y:S01]  /*6ba0*/  SHF.R.S32.HI R73, RZ, 0x18, R77 ;  /* 0x00000018ff497819 */ /* 0x000fe2000001144d */
[-C--:B------:R-:W-:Y:S01]  /*6bb0*/  IMAD R51, R74, R72.reuse, R51 ;  /* 0x000000484a337224 */ /* 0x080fe200078e0233 */
[----:B------:R-:W-:Y:S01]  /*6bc0*/  SHF.R.S32.HI R74, RZ, 0x18, R88 ;  /* 0x00000018ff4a7819 */ /* 0x000fe20000011458 */
[----:B------:R-:W-:Y:S01]  /*6bd0*/  IMAD R49, R70, R53, RZ ;  /* 0x0000003546317224 */ /* 0x000fe200078e02ff */
[----:B------:R-:W-:Y:S01]  /*6be0*/  SHF.L.U32 R77, R90, 0x8, RZ ;  /* 0x000000085a4d7819 */ /* 0x000fe200000006ff */
[----:B------:R-:W-:Y:S01]  /*6bf0*/  IMAD R48, R75, R72, R48 ;  /* 0x000000484b307224 */ /* 0x000fe200078e0230 */
[----:B------:R-:W-:Y:S01]  /*6c00*/  SHF.R.S32.HI R75, RZ, 0x18, R76 ;  /* 0x00000018ff4b7819 */ /* 0x000fe2000001144c */
[C---:B------:R-:W-:Y:S01]  /*6c10*/  IMAD R50, R70.reuse, R54, RZ ;  /* 0x0000003646327224 */ /* 0x040fe200078e02ff */
[----:B------:R-:W-:Y:S01]  /*6c20*/  I2IP.S8.S32.SAT R107, R51, R46, RZ ;  /* 0x0000002e336b7239 */ /* 0x000fe200000014ff */
[C---:B------:R-:W-:Y:S01]  /*6c30*/  IMAD R55, R70.reuse, R55, RZ ;  /* 0x0000003746377224 */ /* 0x040fe200078e02ff */
[----:B------:R-:W-:Y:S01]  /*6c40*/  SHF.L.U32 R76, R89, 0x10, RZ ;  /* 0x00000010594c7819 */ /* 0x000fe200000006ff */
[----:B------:R-:W-:Y:S01]  /*6c50*/  IMAD R49, R73, R72, R49 ;  /* 0x0000004849317224 */ /* 0x000fe200078e0231 */
[----:B------:R-:W-:Y:S01]  /*6c60*/  PRMT R73, R89, 0x8880, RZ ;  /* 0x0000888059497816 */ /* 0x000fe200000000ff */
[----:B------:R-:W-:Y:S01]  /*6c70*/  IMAD R52, R70, R56, RZ ;  /* 0x0000003846347224 */ /* 0x000fe200078e02ff */
[----:B------:R-:W-:Y:S01]  /*6c80*/  I2IP.S8.S32.SAT R107, R45, R44, R107 ;  /* 0x0000002c2d6b7239 */ /* 0x000fe2000000146b */
[-C--:B------:R-:W-:Y:S01]  /*6c90*/  IMAD R50, R75, R72.reuse, R50 ;  /* 0x000000484b327224 */ /* 0x080fe200078e0232 */
[----:B------:R-:W-:Y:S01]  /*6ca0*/  PRMT R75, R90, 0x8880, RZ ;  /* 0x000088805a4b7816 */ /* 0x000fe200000000ff */
[-C--:B------:R-:W-:Y:S01]  /*6cb0*/  IMAD R55, R74, R72.reuse, R55 ;  /* 0x000000484a377224 */ /* 0x080fe200078e0237 */
[----:B------:R-:W-:Y:S01]  /*6cc0*/  SHF.R.S32.HI R74, RZ, 0x18, R76 ;  /* 0x00000018ff4a7819 */ /* 0x000fe2000001144c */
[----:B------:R-:W-:Y:S01]  /*6cd0*/  IMAD R52, R73, R72, R52 ;  /* 0x0000004849347224 */ /* 0x000fe200078e0234 */
[----:B------:R-:W-:Y:S01]  /*6ce0*/  SHF.L.U32 R73, R89, 0x8, RZ ;  /* 0x0000000859497819 */ /* 0x000fe200000006ff */
[C---:B------:R-:W-:Y:S01]  /*6cf0*/  IMAD R53, R70.reuse, R57, RZ ;  /* 0x0000003946357224 */ /* 0x040fe200078e02ff */
[----:B------:R1:W-:Y:S01]  /*6d00*/  STS.128 [R160+0x4200], R104 ;  /* 0x00420068a0007388 */ /* 0x0003e20000000c00 */
[----:B------:R-:W-:Y:S01]  /*6d10*/  IMAD R54, R70, R58, RZ ;  /* 0x0000003a46367224 */ /* 0x000fe200078e02ff */
[----:B------:R-:W-:Y:S01]  /*6d20*/  SHF.R.S32.HI R73, RZ, 0x18, R73 ;  /* 0x00000018ff497819 */ /* 0x000fe20000011449 */
[----:B------:R-:W-:Y:S01]  /*6d30*/  IMAD R53, R74, R72, R53 ;  /* 0x000000484a357224 */ /* 0x000fe200078e0235 */
[----:B------:R-:W-:Y:S01]  /*6d40*/  SHF.L.U32 R76, R90, 0x10, RZ ;  /* 0x000000105a4c7819 */ /* 0x000fe200000006ff */
[C---:B------:R-:W-:Y:S01]  /*6d50*/  IMAD R59, R70.reuse, R59, RZ ;  /* 0x0000003b463b7224 */ /* 0x040fe200078e02ff */
[----:B------:R-:W-:Y:S01]  /*6d60*/  SHF.R.S32.HI R74, RZ, 0x18, R89 ;  /* 0x00000018ff4a7819 */ /* 0x000fe20000011459 */
[C---:B------:R-:W-:Y:S01]  /*6d70*/  IMAD R56, R70.reuse, R60, RZ ;  /* 0x0000003c46387224 */ /* 0x040fe200078e02ff */
[----:B------:R-:W-:Y:S01]  /*6d80*/  I2IP.S8.S32.SAT R112, R55, R50, RZ ;  /* 0x0000003237707239 */ /* 0x000fe200000014ff */
[----:B------:R-:W-:Y:S01]  /*6d90*/  IMAD R54, R73, R72, R54 ;  /* 0x0000004849367224 */ /* 0x000fe200078e0236 */
[----:B------:R-:W-:Y:S01]  /*6da0*/  SHF.R.S32.HI R76, RZ, 0x18, R76 ;  /* 0x00000018ff4c7819 */ /* 0x000fe2000001144c */
[----:B------:R-:W-:Y:S01]  /*6db0*/  IMAD R57, R70, R61, RZ ;  /* 0x0000003d46397224 */ /* 0x000fe200078e02ff */
[----:B------:R-:W-:Y:S01]  /*6dc0*/  I2IP.S8.S32.SAT R112, R49, R48, R112 ;  /* 0x0000003031707239 */ /* 0x000fe20000001470 */
[----:B------:R-:W-:Y:S01]  /*6dd0*/  IMAD R59, R74, R72, R59 ;  /* 0x000000484a3b7224 */ /* 0x000fe200078e023b */
[----:B------:R-:W-:Y:S01]  /*6de0*/  SHF.R.S32.HI R77, RZ, 0x18, R77 ;  /* 0x00000018ff4d7819 */ /* 0x000fe2000001144d */
[----:B------:R-:W-:Y:S01]  /*6df0*/  IMAD R58, R70, R62, RZ ;  /* 0x0000003e463a7224 */ /* 0x000fe200078e02ff */
[----:B------:R-:W-:Y:S01]  /*6e00*/  SHF.R.S32.HI R73, RZ, 0x18, R90 ;  /* 0x00000018ff497819 */ /* 0x000fe2000001145a */
[----:B------:R-:W-:Y:S01]  /*6e10*/  IMAD R56, R75, R72, R56 ;  /* 0x000000484b387224 */ /* 0x000fe200078e0238 */
[----:B------:R-:W-:Y:S01]  /*6e20*/  I2IP.S8.S32.SAT R113, R59, R54, RZ ;  /* 0x000000363b717239 */ /* 0x000fe200000014ff */
[----:B------:R-:W-:Y:S01]  /*6e30*/  IMAD R57, R76, R72, R57 ;  /* 0x000000484c397224 */ /* 0x000fe200078e0239 */
[C---:B------:R-:W-:Y:S01]  /*6e40*/  PRMT R75, R91.reuse, 0x8880, RZ ;  /* 0x000088805b4b7816 */ /* 0x040fe200000000ff */
[----:B------:R-:W-:Y:S01]  /*6e50*/  IMAD.U32 R74, R91, 0x10000, RZ ;  /* 0x000100005b4a7824 */ /* 0x000fe200078e00ff */
[----:B------:R-:W-:Y:S01]  /*6e60*/  I2IP.S8.S32.SAT R113, R53, R52, R113 ;  /* 0x0000003435717239 */ /* 0x000fe20000001471 */
[C---:B------:R-:W-:Y:S01]  /*6e70*/  IMAD R63, R70.reuse, R63, RZ ;  /* 0x0000003f463f7224 */ /* 0x040fe200078e02ff */
[----:B------:R-:W-:Y:S01]  /*6e80*/  SHF.R.S32.HI R76, RZ, 0x18, R91 ;  /* 0x00000018ff4c7819 */ /* 0x000fe2000001145b */
[----:B------:R-:W-:Y:S01]  /*6e90*/  IMAD R58, R77, R72, R58 ;  /* 0x000000484d3a7224 */ /* 0x000fe200078e023a */
[----:B------:R-:W-:Y:S01]  /*6ea0*/  SHF.L.U32 R77, R91, 0x8, RZ ;  /* 0x000000085b4d7819 */ /* 0x000fe200000006ff */
[C---:B------:R-:W-:Y:S01]  /*6eb0*/  IMAD R60, R70.reuse, R64, RZ ;  /* 0x00000040463c7224 */ /* 0x040fe200078e02ff */
[----:B------:R-:W-:Y:S01]  /*6ec0*/  SHF.R.S32.HI R74, RZ, 0x18, R74 ;  /* 0x00000018ff4a7819 */ /* 0x000fe2000001144a */
[C---:B------:R-:W-:Y:S01]  /*6ed0*/  IMAD R61, R70.reuse, R65, RZ ;  /* 0x00000041463d7224 */ /* 0x040fe200078e02ff */
[----:B------:R-:W-:Y:S01]  /*6ee0*/  SHF.R.S32.HI R77, RZ, 0x18, R77 ;  /* 0x00000018ff4d7819 */ /* 0x000fe2000001144d */
[-C--:B------:R-:W-:Y:S02]  /*6ef0*/  IMAD R63, R73, R72.reuse, R63 ;  /* 0x00000048493f7224 */ /* 0x080fe400078e023f */
[----:B------:R-:W-:Y:S02]  /*6f00*/  IMAD R60, R75, R72, R60 ;  /* 0x000000484b3c7224 */ /* 0x000fe400078e023c */
[----:B------:R-:W-:Y:S01]  /*6f10*/  IMAD R62, R70, R66, RZ ;  /* 0x00000042463e7224 */ /* 0x000fe200078e02ff */
[----:B------:R-:W-:Y:S01]  /*6f20*/  I2IP.S8.S32.SAT R114, R63, R58, RZ ;  /* 0x0000003a3f727239 */ /* 0x000fe200000014ff */
[----:B------:R-:W-:Y:S02]  /*6f30*/  IMAD R61, R74, R72, R61 ;  /* 0x000000484a3d7224 */ /* 0x000fe400078e023d */
[----:B------:R-:W-:Y:S01]  /*6f40*/  IMAD R67, R70, R67, RZ ;  /* 0x0000004346437224 */ /* 0x000fe200078e02ff */
[----:B------:R-:W-:Y:S01]  /*6f50*/  I2IP.S8.S32.SAT R114, R57, R56, R114 ;  /* 0x0000003839727239 */ /* 0x000fe20000001472 */
[-C--:B------:R-:W-:Y:S02]  /*6f60*/  IMAD R62, R77, R72.reuse, R62 ;  /* 0x000000484d3e7224 */ /* 0x080fe400078e023e */
[----:B------:R-:W-:Y:S05]  /*6f70*/  IMAD R67, R76, R72, R67 ;  /* 0x000000484c437224 */ /* 0x000fea00078e0243 */
[----:B------:R-:W-:Y:S04]  /*6f80*/  I2IP.S8.S32.SAT R115, R67, R62, RZ ;  /* 0x0000003e43737239 */ /* 0x000fe800000014ff */
[----:B------:R-:W-:Y:S05]  /*6f90*/  I2IP.S8.S32.SAT R115, R61, R60, R115 ;  /* 0x0000003c3d737239 */ /* 0x000fea0000001473 */
[----:B------:R1:W-:Y:S01]  /*6fa0*/  STS.128 [R159+0x4200], R112 ;  /* 0x004200709f007388 */ /* 0x0003e20000000c00 */
[----:B------:R-:W-:Y:S01]  /*6fb0*/  @!PT LDS RZ, [RZ] ;  /* 0x00000000fffff984 */ /* 0x000fe20000000800 */
[----:B------:R-:W-:Y:S01]  /*6fc0*/  @!PT LDS RZ, [RZ] ;  /* 0x00000000fffff984 */ /* 0x000fe20000000800 */
[----:B------:R-:W-:Y:S01]  /*6fd0*/  @!PT LDS RZ, [RZ] ;  /* 0x00000000fffff984 */ /* 0x000fe20000000800 */
[----:B------:R-:W-:Y:S01]  /*6fe0*/  @!PT LDS RZ, [RZ] ;  /* 0x00000000fffff984 */ /* 0x000fe20000000800 */
[----:B------:R2:W-:Y:S07]  /*6ff0*/  MEMBAR.ALL.CTA ;  /* 0x0000000000007992 */ /* 0x0005ee0000008000 */
[----:B--2---:R-:W2:Y:S02]  /*7000*/  FENCE.VIEW.ASYNC.S ;  /* 0x00000000000073c6 */ /* 0x004ea40000000000 */
[----:B--2---:R-:W-:Y:S06]  /*7010*/  BAR.SYNC.DEFER_BLOCKING 0x1, 0x80 ;  /* 0x0042000000007b1d */ /* 0x004fec0000010000 */
[----:B------:R-:W-:Y:S05]  /*7020*/  @P0 BRA `(.L_x_102) ;  /* 0x0000000000280947 */ /* 0x000fea0003800000 */
[----:B------:R-:W2:Y:S01]  /*7030*/  LDCU.64 UR6, c[0x0][0x348] ;  /* 0x00006900ff0677ac */ /* 0x000ea20008000a00 */
[----:B------:R-:W-:Y:S01]  /*7040*/  UIADD3 UR4, UPT, UPT, UR44, 0x4200, URZ ;  /* 0x000042002c047890 */ /* 0x000fe2000fffe0ff */
[----:B------:R-:W-:Y:S05]  /*7050*/  UMOV UR51, UR36 ;  /* 0x0000002400337c82 */ /* 0x000fea0008000000 */
[----:B------:R-:W-:Y:S04]  /*7060*/  MOV R157, UR4 ;  /* 0x00000004009d7c02 */ /* 0x000fe80008000f00 */
[----:B------:R-:W-:Y:S01]  /*7070*/  R2UR UR48, R157 ;  /* 0x000000009d3072ca */ /* 0x000fe200000e0000 */
[----:B--2---:R-:W-:Y:S04]  /*7080*/  UIADD3 UR4, UP0, UPT, UR6, 0x680, URZ ;  /* 0x0000068006047890 */ /* 0x004fe8000ff1e0ff */
[----:B------:R-:W-:Y:S09]  /*7090*/  UIADD3.X UR5, UPT, UPT, URZ, UR7, URZ, UP0, !UPT ;  /* 0x00000007ff057290 */ /* 0x000ff200087fe4ff */
[----:B------:R2:W-:Y:S01]  /*70a0*/  UTMASTG.3D [UR48], [UR4] ;  /* 0x00000030040073b5 */ /* 0x0005e20008010000 */
[----:B------:R0:W-:Y:S01]  /*70b0*/  UTMACMDFLUSH ;  /* 0x00000000000079b7 */ /* 0x0001e20000000000 */
[----:B--2---:R-:W-:Y:S04]  /*70c0*/  DEPBAR.LE SB0, 0x1 ;  /* 0x000080400000791a */ /* 0x004fe80000000000 */
.L_x_102:
[----:B------:R-:W-:Y:S05]  /*70d0*/  BSYNC.RECONVERGENT B0 ;  /* 0x0000000000007941 */ /* 0x000fea0003800200 */
.L_x_101:
[----:B------:R-:W-:Y:S06]  /*70e0*/  BAR.SYNC.DEFER_BLOCKING 0x1, 0x80 ;  /* 0x0042000000007b1d */ /* 0x000fec0000010000 */
[----:B------:R-:W2:Y:S01]  /*70f0*/  @P6 SYNCS.PHASECHK.TRANS64.TRYWAIT P0, [R111+URZ+0x40], R116 ;  /* 0x000040746f0065a7 */ /* 0x000ea200080011ff */
[----:B------:R-:W-:Y:S01]  /*7100*/  BSSY B1, `(.L_x_103) ;  /* 0x0000023000017945 */ /* 0x000fe20003800000 */
[----:B--2---:R-:W-:Y:S03]  /*7110*/  @P6 SEL R79, RZ, 0x1, !P0 ;  /* 0x00000001ff4f6807 */ /* 0x004fe60004000000 */
[----:B------:R-:W-:Y:S05]  /*7120*/  @!P6 BRA `(.L_x_104) ;  /* 0x000000000080e947 */ /* 0x000fea0003800000 */
[----:B------:R-:W-:Y:S01]  /*7130*/  ISETP.NE.AND P1, PT, R108, RZ, PT ;  /* 0x000000ff6c00720c */ /* 0x000fe20003f25270 */
[----:B------:R-:W-:Y:S01]  /*7140*/  BSSY B0, `(.L_x_105) ;  /* 0x000000a000007945 */ /* 0x000fe20003800000 */
[----:B------:R-:W-:Y:S11]  /*7150*/  ISETP.NE.AND P0, PT, R79, RZ, PT ;  /* 0x000000ff4f00720c */ /* 0x000ff60003f05270 */
[----:B------:R-:W-:Y:S04]  /*7160*/  @P1 IMAD R110, R151, 0x2000, R110 ;  /* 0x00002000976e1824 */ /* 0x000fe800078e026e */
[--C-:B------:R-:W-:Y:S01]  /*7170*/  @P1 IMAD.IADD R109, R109, 0x1, R110.reuse ;  /* 0x000000016d6d1824 */ /* 0x100fe200078e026e */
[----:B------:R-:W-:Y:S01]  /*7180*/  @P1 IADD3 R3, PT, PT, R156, R110, RZ ;  /* 0x0000006e9c031210 */ /* 0x000fe20007ffe0ff */
[----:B------:R-:W-:Y:S01]  /*7190*/  @P1 IMAD.IADD R2, R155, 0x1, R110 ;  /* 0x000000019b021824 */ /* 0x000fe200078e026e */
[----:B------:R-:W-:Y:S06]  /*71a0*/  @P0 BRA `(.L_x_106) ;  /* 0x00000000000c0947 */ /* 0x000fec0003800000 */
[----:B------:R-:W-:Y:S04]  /*71b0*/  SHF.L.U32 R0, R150, 0x1f, RZ ;  /* 0x0000001f96007819 */ /* 0x000fe800000006ff */
[----:B------:R-:W2:Y:S02]  /*71c0*/  SYNCS.PHASECHK.TRANS64.TRYWAIT P0, [R111+URZ+0x40], R0 ;  /* 0x000040006f0075a7 */ /* 0x000ea400080011ff */
[----:B--2---:R-:W-:Y:S05]  /*71d0*/  @!P0 BRA `(.L_x_107) ;  /* 0x0000001c00fc8947 */ /* 0x004fea0003800000 */
.L_x_106:
[----:B------:R-:W-:Y:S05]  /*71e0*/  BSYNC B0 ;  /* 0x0000000000007941 */ /* 0x000fea0003800000 */
.L_x_105:
[----:B------:R-:W-:Y:S01]  /*71f0*/  ISETP.NE.AND P0, PT, R108, RZ, PT ;  /* 0x000000ff6c00720c */ /* 0x000fe20003f05270 */
[----:B--2---:R-:W-:Y:S02]  /*7200*/  VIADD R111, R111, 0x50 ;  /* 0x000000506f6f7836 */ /* 0x004fe40000000000 */
[----:B------:R-:W-:Y:S02]  /*7210*/  IMAD.U32 R0, RZ, RZ, UR45 ;  /* 0x0000002dff007e24 */ /* 0x000fe4000f8e00ff */
[----:B------:R-:W-:Y:S03]  /*7220*/  VIADD R151, R151, 0x1 ;  /* 0x0000000197977836 */ /* 0x000fe60000000000 */
[----:B------:R-:W-:Y:S05]  /*7230*/  PRMT R0, R0, 0x654, R111 ;  /* 0x0000065400007816 */ /* 0x000fea000000006f */
[----:B------:R2:W3:Y:S04]  /*7240*/  @P0 LDS.128 R92, [R110+0x200] ;  /* 0x000200006e5c0984 */ /* 0x0004e80000000c00 */
[----:B------:R2:W4:Y:S04]  /*7250*/  @P0 LDS.128 R80, [R3+0x200] ;  /* 0x0002000003500984 */ /* 0x0005280000000c00 */
        /* <DEDUP_REMOVED lines=13> */
.L_x_104:
[----:B------:R-:W-:Y:S05]  /*7330*/  BSYNC B1 ;  /* 0x0000000000017941 */ /* 0x000fea0003800000 */
.L_x_103:
[----:B--2---:R-:W-:Y:S05]  /*7340*/  VIADD R3, R71, 0x40 ;  /* 0x0000004047037836 */ /* 0x004fea0000000000 */
[----:B------:R-:W-:Y:S04]  /*7350*/  SHF.R.U32.HI R3, RZ, 0x15, R3 ;  /* 0x00000015ff037819 */ /* 0x000fe80000011603 */
[----:B------:R-:W-:Y:S11]  /*7360*/  LOP3.LUT P0, RZ, R3, 0x3, R146, 0x48, !PT ;  /* 0x0000000303ff7812 */ /* 0x000ff60007804892 */
[----:B------:R-:W-:Y:S02]  /*7370*/  @!UPT UIADD3 URZ, UPT, UPT, URZ, URZ, URZ ;  /* 0x000000fffffff290 */ /* 0x000fe4000fffe0ff */
[----:B------:R-:W-:Y:S05]  /*7380*/  @!P0 BRA `(.L_x_108) ;  /* 0x0000000000408947 */ /* 0x000fea0003800000 */
[----:B------:R-:W2:Y:S01]  /*7390*/  LDCU.64 UR8, c[0x4][0x70] ;  /* 0x01000e00ff0877ac */ /* 0x000ea20008000a00 */
[----:B------:R-:W-:Y:S01]  /*73a0*/  MOV R3, 0x0 ;  /* 0x0000000000037802 */ /* 0x000fe20000000f00 */
[----:B------:R-:W-:Y:S02]  /*73b0*/  HFMA2 R12, -RZ, RZ, 0, 5.9604644775390625e-08 ;  /* 0x00000001ff0c7431 */ /* 0x000fe400000001ff */
[----:B------:R-:W-:Y:S02]  /*73c0*/  IMAD.MOV.U32 R8, RZ, RZ, 0x192 ;  /* 0x00000192ff087424 */ /* 0x000fe400078e00ff */
[----:B------:R-:W-:Y:S01]  /*73d0*/  IMAD.MOV.U32 R13, RZ, RZ, RZ ;  /* 0x000000ffff0d7224 */ /* 0x000fe200078e00ff */
[----:B------:R-:W5:Y:S01]  /*73e0*/  LDCU.64 UR6, c[0x4][0x78] ;  /* 0x01000f00ff0677ac */ /* 0x000f620008000a00 */
[----:B------:R-:W1:Y:S01]  /*73f0*/  LDC.64 R2, c[0x4][R3] ;  /* 0x0100000003027b82 */ /* 0x000e620000000a00 */
[----:B------:R-:W3:Y:S01]  /*7400*/  LDCU.64 UR4, c[0x4][0x10] ;  /* 0x01000200ff0477ac */ /* 0x000ee20008000a00 */
[----:B--2---:R-:W-:Y:S01]  /*7410*/  MOV R5, UR9 ;  /* 0x0000000900057c02 */ /* 0x004fe20008000f00 */
[----:B------:R-:W-:Y:S01]  /*7420*/  IMAD.U32 R4, RZ, RZ, UR8 ;  /* 0x00000008ff047e24 */ /* 0x000fe2000f8e00ff */
[----:B-----5:R-:W-:Y:S01]  /*7430*/  MOV R7, UR7 ;  /* 0x0000000700077c02 */ /* 0x020fe20008000f00 */
[----:B------:R-:W-:Y:S01]  /*7440*/  IMAD.U32 R6, RZ, RZ, UR6 ;  /* 0x00000006ff067e24 */ /* 0x000fe2000f8e00ff */
[----:B---3--:R-:W-:Y:S01]  /*7450*/  MOV R11, UR5 ;  /* 0x00000005000b7c02 */ /* 0x008fe20008000f00 */
[----:B------:R-:W-:Y:S02]  /*7460*/  IMAD.U32 R10, RZ, RZ, UR4 ;  /* 0x00000004ff0a7e24 */ /* 0x000fe4000f8e00ff */
[----:B------:R-:W-:Y:S07]  /*7470*/  LEPC R20, `(.L_x_108) ;  /* 0x000000001014794e */ /* 0x000fee0000000000 */
[----:B-1--4-:R-:W-:Y:S05]  /*7480*/  CALL.ABS.NOINC R2 ;  /* 0x0000000002007343 */ /* 0x012fea0003c00000 */
.L_x_108:
[----:B------:R-:W-:Y:S01]  /*7490*/  ISETP.NE.AND P0, PT, R158, RZ, PT ;  /* 0x000000ff9e00720c */ /* 0x000fe20003f05270 */
[----:B------:R-:W-:Y:S05]  /*74a0*/  WARPSYNC.ALL ;  /* 0x0000000000007948 */ /* 0x000fea0003800000 */
[----:B---3--:R-:W-:Y:S01]  /*74b0*/  IMAD.U32 R131, R94, 0x10000, RZ ;  /* 0x000100005e837824 */ /* 0x008fe200078e00ff */
[----:B------:R-:W-:Y:S01]  /*74c0*/  R2UR UR4, R71 ;  /* 0x00000000470472ca */ /* 0x000fe200000e0000 */
[----:B----4-:R-:W-:Y:S01]  /*74d0*/  IMAD.U32 R125, R80, 0x10000, RZ ;  /* 0x00010000507d7824 */ /* 0x010fe200078e00ff */
[C---:B------:R-:W-:Y:S01]  /*74e0*/  SHF.L.U32 R135, R92.reuse, 0x10, RZ ;  /* 0x000000105c877819 */ /* 0x040fe200000006ff */
[----:B-1----:R-:W-:Y:S01]  /*74f0*/  IMAD.U32 R110, R85, 0x10000, RZ ;  /* 0x00010000556e7824 */ /* 0x002fe200078e00ff */
[----:B------:R-:W-:Y:S01]  /*7500*/  PRMT R3, R92, 0x8880, RZ ;  /* 0x000088805c037816 */ /* 0x000fe200000000ff */
[----:B------:R-:W-:Y:S01]  /*7510*/  IMAD.SHL.U32 R118, R82, 0x100, RZ ;  /* 0x0000010052767824 */ /* 0x000fe200078e00ff */
[----:B------:R-:W-:Y:S01]  /*7520*/  SHF.L.U32 R73, R92, 0x8, RZ ;  /* 0x000000085c497819 */ /* 0x000fe200000006ff */
[----:B------:R-:W-:Y:S01]  /*7530*/  IMAD.SHL.U32 R103, R87, 0x100, RZ ;  /* 0x0000010057677824 */ /* 0x000fe200078e00ff */
[----:B------:R-:W-:Y:S01]  /*7540*/  SHF.R.S32.HI R0, RZ, 0x18, R135 ;  /* 0x00000018ff007819 */ /* 0x000fe20000011487 */
[----:B------:R-:W-:Y:S01]  /*7550*/  BSSY.RECONVERGENT B0, `(.L_x_109) ;  /* 0x0000124000007945 */ /* 0x000fe20003800200 */
[----:B------:R-:W-:Y:S02]  /*7560*/  SHF.R.S32.HI R73, RZ, 0x18, R73 ;  /* 0x00000018ff497819 */ /* 0x000fe40000011449 */
[----:B------:R-:W-:Y:S01]  /*7570*/  R2UR UR5, R78 ;  /* 0x000000004e0572ca */ /* 0x000fe200000e0000 */
[----:B------:R-:W1:Y:S01]  /*7580*/  LDTM.x64 R4, tmem[UR4+0x40] ;  /* 0x00004004000479ee */ /* 0x000e620008340000 */
[----:B------:R-:W-:Y:S01]  /*7590*/  NOP ;  /* 0x0000000000007918 */ /* 0x000fe20000000000 */
[----:B------:R-:W-:Y:S02]  /*75a0*/  SHF.R.S32.HI R74, RZ, 0x18, R92 ;  /* 0x00000018ff4a7819 */ /* 0x000fe4000001145c */
[C---:B------:R-:W-:Y:S02]  /*75b0*/  SHF.L.U32 R2, R93.reuse, 0x10, RZ ;  /* 0x000000105d027819 */ /* 0x040fe400000006ff */
[----:B------:R-:W-:Y:S02]  /*75c0*/  PRMT R134, R93, 0x8880, RZ ;  /* 0x000088805d867816 */ /* 0x000fe400000000ff */
[----:B------:R-:W-:Y:S02]  /*75d0*/  PRMT R132, R94, 0x8880, RZ ;  /* 0x000088805e847816 */ /* 0x000fe400000000ff */
[----:B------:R-:W-:Y:S02]  /*75e0*/  SHF.R.S32.HI R75, RZ, 0x18, R93 ;  /* 0x00000018ff4b7819 */ /* 0x000fe4000001145d */
[----:B------:R-:W-:Y:S01]  /*75f0*/  UIADD3 UR4, UPT, UPT, UR5, 0xb0, URZ ;  /* 0x000000b005047890 */ /* 0x000fe2000fffe0ff */
[C---:B------:R-:W-:Y:S02]  /*7600*/  PRMT R129, R95.reuse, 0x8880, RZ ;  /* 0x000088805f817816 */ /* 0x040fe400000000ff */
[----:B------:R-:W-:Y:S01]  /*7610*/  SHF.R.S32.HI R76, RZ, 0x18, R94 ;  /* 0x00000018ff4c7819 */ /* 0x000fe2000001145e */
[----:B------:R-:W-:Y:S01]  /*7620*/  UPRMT UR4, UR45, 0x654, UR4 ;  /* 0x000006542d047896 */ /* 0x000fe20008000004 */
[----:B------:R-:W-:Y:S02]  /*7630*/  SHF.L.U32 R128, R95, 0x10, RZ ;  /* 0x000000105f807819 */ /* 0x000fe400000006ff */
[----:B------:R-:W-:Y:S02]  /*7640*/  PRMT R126, R80, 0x8880, RZ ;  /* 0x00008880507e7816 */ /* 0x000fe400000000ff */
[----:B------:R-:W-:Y:S02]  /*7650*/  SHF.R.S32.HI R77, RZ, 0x18, R95 ;  /* 0x00000018ff4d7819 */ /* 0x000fe4000001145f */
[C---:B------:R-:W-:Y:S01]  /*7660*/  PRMT R123, R81.reuse, 0x8880, RZ ;  /* 0x00008880517b7816 */ /* 0x040fe200000000ff */
[C---:B-1----:R-:W-:Y:S01]  /*7670*/  IMAD R4, R70.reuse, R4, RZ ;  /* 0x0000000446047224 */ /* 0x042fe200078e02ff */
[----:B------:R-:W-:Y:S01]  /*7680*/  SYNCS.ARRIVE.TRANS64.RED.A1T0 RZ, [UR4], RZ ;  /* 0x000000ffffff79a7 */ /* 0x000fe20008100404 */
[C---:B------:R-:W-:Y:S01]  /*7690*/  IMAD R5, R70.reuse, R5, RZ ;  /* 0x0000000546057224 */ /* 0x040fe200078e02ff */
[----:B------:R-:W-:Y:S01]  /*76a0*/  SHF.R.S32.HI R78, RZ, 0x18, R80 ;  /* 0x00000018ff4e7819 */ /* 0x000fe20000011450 */
[----:B------:R-:W-:Y:S01]  /*76b0*/  IMAD R6, R70, R6, RZ ;  /* 0x0000000646067224 */ /* 0x000fe200078e02ff */
[----:B------:R-:W-:Y:S01]  /*76c0*/  SHF.L.U32 R122, R81, 0x10, RZ ;  /* 0x00000010517a7819 */ /* 0x000fe200000006ff */
[-C--:B------:R-:W-:Y:S01]  /*76d0*/  IMAD R4, R3, R72.reuse, R4 ;  /* 0x0000004803047224 */ /* 0x080fe200078e0204 */
[----:B------:R-:W-:Y:S01]  /*76e0*/  PRMT R120, R82, 0x8880, RZ ;  /* 0x0000888052787816 */ /* 0x000fe200000000ff */
[----:B------:R-:W-:Y:S01]  /*76f0*/  IMAD R7, R70, R7, RZ ;  /* 0x0000000746077224 */ /* 0x000fe200078e02ff */
[----:B------:R-:W-:Y:S01]  /*7700*/  SHF.R.S32.HI R79, RZ, 0x18, R81 ;  /* 0x00000018ff4f7819 */ /* 0x000fe20000011451 */
[-C--:B------:R-:W-:Y:S01]  /*7710*/  IMAD R5, R0, R72.reuse, R5 ;  /* 0x0000004800057224 */ /* 0x080fe200078e0205 */
[----:B------:R-:W-:Y:S01]  /*7720*/  SHF.L.U32 R119, R82, 0x10, RZ ;  /* 0x0000001052777819 */ /* 0x000fe200000006ff */
[----:B------:R-:W-:Y:S01]  /*7730*/  IMAD R6, R73, R72, R6 ;  /* 0x0000004849067224 */ /* 0x000fe200078e0206 */
[----:B------:R-:W-:Y:S01]  /*7740*/  MOV R73, R134 ;  /* 0x0000008600497202 */ /* 0x000fe20000000f00 */
[----:B------:R-:W-:Y:S01]  /*7750*/  IMAD R7, R74, R72, R7 ;  /* 0x000000484a077224 */ /* 0x000fe200078e0207 */
[----:B------:R-:W-:Y:S01]  /*7760*/  SHF.R.S32.HI R74, RZ, 0x18, R2 ;  /* 0x00000018ff4a7819 */ /* 0x000fe20000011402 */
[C---:B------:R-:W-:Y:S01]  /*7770*/  IMAD R2, R70.reuse, R17, RZ ;  /* 0x0000001146027224 */ /* 0x040fe200078e02ff */
[----:B------:R-:W-:Y:S01]  /*7780*/  PRMT R117, R83, 0x8880, RZ ;  /* 0x0000888053757816 */ /* 0x000fe200000000ff */
[C---:B------:R-:W-:Y:S01]  /*7790*/  IMAD R17, R70.reuse, R21, RZ ;  /* 0x0000001546117224 */ /* 0x040fe200078e02ff */
[----:B------:R-:W-:Y:S01]  /*77a0*/  I2IP.S8.S32.SAT R140, R7, R6, RZ ;  /* 0x00000006078c7239 */ /* 0x000fe200000014ff */
[C---:B------:R-:W-:Y:S01]  /*77b0*/  IMAD R21, R70.reuse, R25, RZ ;  /* 0x0000001946157224 */ /* 0x040fe200078e02ff */
[----:B------:R-:W-:Y:S01]  /*77c0*/  SHF.R.S32.HI R6, RZ, 0x18, R131 ;  /* 0x00000018ff067819 */ /* 0x000fe20000011483 */
[C---:B------:R-:W-:Y:S01]  /*77d0*/  IMAD R25, R70.reuse, R29, RZ ;  /* 0x0000001d46197224 */ /* 0x040fe200078e02ff */
[----:B------:R-:W-:Y:S01]  /*77e0*/  I2IP.S8.S32.SAT R140, R5, R4, R140 ;  /* 0x00000004058c7239 */ /* 0x000fe2000000148c */
[C---:B------:R-:W-:Y:S01]  /*77f0*/  IMAD R29, R70.reuse, R33, RZ ;  /* 0x00000021461d7224 */ /* 0x040fe200078e02ff */
[----:B------:R-:W-:Y:S01]  /*7800*/  SHF.R.S32.HI R5, RZ, 0x18, R128 ;  /* 0x00000018ff057819 */ /* 0x000fe20000011480 */
[C---:B------:R-:W-:Y:S01]  /*7810*/  IMAD R8, R70.reuse, R8, RZ ;  /* 0x0000000846087224 */ /* 0x040fe200078e02ff */
[----:B------:R-:W-:Y:S01]  /*7820*/  SHF.L.U32 R116, R83, 0x10, RZ ;  /* 0x0000001053747819 */ /* 0x000fe200000006ff */
[----:B------:R-:W-:Y:S01]  /*7830*/  IMAD R33, R70, R37, RZ ;  /* 0x0000002546217224 */ /* 0x000fe200078e02ff */
[----:B------:R-:W-:Y:S01]  /*7840*/  PRMT R114, R84, 0x8880, RZ ;  /* 0x0000888054727816 */ /* 0x000fe200000000ff */
[----:B------:R-:W-:Y:S01]  /*7850*/  IMAD R37, R70, R41, RZ ;  /* 0x0000002946257224 */ /* 0x000fe200078e02ff */
[----:B------:R-:W-:Y:S01]  /*7860*/  SHF.L.U32 R113, R84, 0x10, RZ ;  /* 0x0000001054717819 */ /* 0x000fe200000006ff */
[C---:B------:R-:W-:Y:S01]  /*7870*/  IMAD R9, R70.reuse, R9, RZ ;  /* 0x0000000946097224 */ /* 0x040fe200078e02ff */
[C---:B------:R-:W-:Y:S01]  /*7880*/  PRMT R111, R85.reuse, 0x8880, RZ ;  /* 0x00008880556f7816 */ /* 0x040fe200000000ff */
[C---:B------:R-:W-:Y:S01]  /*7890*/  IMAD R41, R70.reuse, R45, RZ ;  /* 0x0000002d46297224 */ /* 0x040fe200078e02ff */
[----:B------:R-:W-:Y:S01]  /*78a0*/  SHF.L.U32 R109, R85, 0x8, RZ ;  /* 0x00000008556d7819 */ /* 0x000fe200000006ff */
[----:B------:R-:W-:Y:S01]  /*78b0*/  IMAD R45, R70, R49, RZ ;  /* 0x00000031462d7224 */ /* 0x000fe200078e02ff */
[----:B------:R-:W-:Y:S01]  /*78c0*/  PRMT R108, R86, 0x8880, RZ ;  /* 0x00008880566c7816 */ /* 0x000fe200000000ff */
[----:B------:R-:W-:Y:S01]  /*78d0*/  IMAD R10, R70, R10, RZ ;  /* 0x0000000a460a7224 */ /* 0x000fe200078e02ff */
[----:B------:R-:W-:Y:S01]  /*78e0*/  SHF.L.U32 R107, R86, 0x10, RZ ;  /* 0x00000010566b7819 */ /* 0x000fe200000006ff */
[C---:B------:R-:W-:Y:S01]  /*78f0*/  IMAD R49, R70.reuse, R53, RZ ;  /* 0x0000003546317224 */ /* 0x040fe200078e02ff */
[----:B------:R-:W-:Y:S01]  /*7900*/  PRMT R105, R87, 0x8880, RZ ;  /* 0x0000888057697816 */ /* 0x000fe200000000ff */
[-C--:B------:R-:W-:Y:S01]  /*7910*/  IMAD R8, R73, R72.reuse, R8 ;  /* 0x0000004849087224 */ /* 0x080fe200078e0208 */
[----:B------:R-:W-:Y:S01]  /*7920*/  SHF.L.U32 R104, R87, 0x10, RZ ;  /* 0x0000001057687819 */ /* 0x000fe200000006ff */
[----:B------:R-:W-:Y:S01]  /*7930*/  IMAD R53, R70, R57, RZ ;  /* 0x0000003946357224 */ /* 0x000fe200078e02ff */
[----:B------:R-:W-:Y:S01]  /*7940*/  PRMT R102, R88, 0x8880, RZ ;  /* 0x0000888058667816 */ /* 0x000fe200000000ff */
[----:B------:R-:W-:Y:S01]  /*7950*/  IMAD R11, R70, R11, RZ ;  /* 0x0000000b460b7224 */ /* 0x000fe200078e02ff */
[----:B------:R-:W-:Y:S01]  /*7960*/  SHF.L.U32 R101, R88, 0x10, RZ ;  /* 0x0000001058657819 */ /* 0x000fe200000006ff */
[----:B------:R-:W-:Y:S01]  /*7970*/  IMAD R57, R70, R61, RZ ;  /* 0x0000003d46397224 */ /* 0x000fe200078e02ff */
[C---:B------:R-:W-:Y:S01]  /*7980*/  PRMT R99, R89.reuse, 0x8880, RZ ;  /* 0x0000888059637816 */ /* 0x040fe200000000ff */
[----:B------:R-:W-:Y:S01]  /*7990*/  IMAD R9, R74, R72, R9 ;  /* 0x000000484a097224 */ /* 0x000fe200078e0209 */
[----:B------:R-:W-:Y:S01]  /*79a0*/  SHF.L.U32 R98, R89, 0x10, RZ ;  /* 0x0000001059627819 */ /* 0x000fe200000006ff */
[----:B------:R-:W-:Y:S01]  /*79b0*/  IMAD R61, R70, R65, RZ ;  /* 0x00000041463d7224 */ /* 0x000fe200078e02ff */
[----:B------:R-:W-:Y:S01]  /*79c0*/  PRMT R96, R90, 0x8880, RZ ;  /* 0x000088805a607816 */ /* 0x000fe200000000ff */
[C---:B------:R-:W-:Y:S01]  /*79d0*/  IMAD R12, R70.reuse, R12, RZ ;  /* 0x0000000c460c7224 */ /* 0x040fe200078e02ff */
[----:B------:R-:W-:Y:S01]  /*79e0*/  SHF.L.U32 R92, R91, 0x10, RZ ;  /* 0x000000105b5c7819 */ /* 0x000fe200000006ff */
[----:B------:R-:W-:Y:S01]  /*79f0*/  IMAD.MOV.U32 R65, RZ, RZ, R132 ;  /* 0x000000ffff417224 */ /* 0x000fe200078e0084 */
[----:B------:R-:W-:Y:S01]  /*7a00*/  SHF.L.U32 R133, R93, 0x8, RZ ;  /* 0x000000085d857819 */ /* 0x000fe200000006ff */
[C---:B------:R-:W-:Y:S01]  /*7a10*/  IMAD R13, R70.reuse, R13, RZ ;  /* 0x0000000d460d7224 */ /* 0x040fe200078e02ff */
[----:B------:R-:W-:Y:S01]  /*7a20*/  PRMT R93, R91, 0x8880, RZ ;  /* 0x000088805b5d7816 */ /* 0x000fe200000000ff */
[C---:B------:R-:W-:Y:S01]  /*7a30*/  IMAD R14, R70.reuse, R14, RZ ;  /* 0x0000000e460e7224 */ /* 0x040fe200078e02ff */
[----:B------:R-:W-:Y:S01]  /*7a40*/  SHF.R.S32.HI R7, RZ, 0x18, R133 ;  /* 0x00000018ff077819 */ /* 0x000fe20000011485 */
[----:B------:R-:W-:Y:S01]  /*7a50*/  IMAD R15, R70, R15, RZ ;  /* 0x0000000f460f7224 */ /* 0x000fe200078e02ff */
[----:B------:R-:W-:Y:S01]  /*7a60*/  SHF.L.U32 R130, R94, 0x8, RZ ;  /* 0x000000085e827819 */ /* 0x000fe200000006ff */
[----:B------:R-:W-:Y:S01]  /*7a70*/  IMAD R0, R70, R16, RZ ;  /* 0x0000001046007224 */ /* 0x000fe200078e02ff */
[----:B------:R-:W-:Y:S01]  /*7a80*/  SHF.L.U32 R127, R95, 0x8, RZ ;  /* 0x000000085f7f7819 */ /* 0x000fe200000006ff */
[-C--:B------:R-:W-:Y:S01]  /*7a90*/  IMAD R10, R7, R72.reuse, R10 ;  /* 0x00000048070a7224 */ /* 0x080fe200078e020a */
[----:B------:R-:W-:Y:S01]  /*7aa0*/  MOV R7, R129 ;  /* 0x0000008100077202 */ /* 0x000fe20000000f00 */
[-C--:B------:R-:W-:Y:S01]  /*7ab0*/  IMAD R11, R75, R72.reuse, R11 ;  /* 0x000000484b0b7224 */ /* 0x080fe200078e020b */
[----:B------:R-:W-:Y:S01]  /*7ac0*/  SHF.R.S32.HI R73, RZ, 0x18, R130 ;  /* 0x00000018ff497819 */ /* 0x000fe20000011482 */
[-C--:B------:R-:W-:Y:S01]  /*7ad0*/  IMAD R12, R65, R72.reuse, R12 ;  /* 0x00000048410c7224 */ /* 0x080fe200078e020c */
[----:B------:R-:W-:Y:S01]  /*7ae0*/  SHF.R.S32.HI R4, RZ, 0x18, R127 ;  /* 0x00000018ff047819 */ /* 0x000fe2000001147f */
[----:B------:R-:W-:Y:S01]  /*7af0*/  IMAD R13, R6, R72, R13 ;  /* 0x00000048060d7224 */ /* 0x000fe200078e020d */
[----:B------:R-:W-:Y:S01]  /*7b00*/  I2IP.S8.S32.SAT R10, R11, R10, RZ ;  /* 0x0000000a0b0a7239 */ /* 0x000fe200000014ff */
[-C--:B------:R-:W-:Y:S01]  /*7b10*/  IMAD R14, R73, R72.reuse, R14 ;  /* 0x00000048490e7224 */ /* 0x080fe200078e020e */
[----:B------:R-:W-:Y:S01]  /*7b20*/  SHF.R.S32.HI R6, RZ, 0x18, R125 ;  /* 0x00000018ff067819 */ /* 0x000fe2000001147d */
[----:B------:R-:W-:Y:S01]  /*7b30*/  IMAD R15, R76, R72, R15 ;  /* 0x000000484c0f7224 */ /* 0x000fe200078e020f */
[----:B------:R-:W-:Y:S01]  /*7b40*/  I2IP.S8.S32.SAT R141, R9, R8, R10 ;  /* 0x00000008098d7239 */ /* 0x000fe2000000140a */
[----:B------:R-:W-:Y:S01]  /*7b50*/  IMAD R3, R70, R18, RZ ;  /* 0x0000001246037224 */ /* 0x000fe200078e02ff */
[----:B------:R-:W-:Y:S01]  /*7b60*/  SHF.L.U32 R124, R80, 0x8, RZ ;  /* 0x00000008507c7819 */ /* 0x000fe200000006ff */
[----:B------:R-:W-:Y:S01]  /*7b70*/  IMAD R0, R7, R72, R0 ;  /* 0x0000004807007224 */ /* 0x000fe200078e0200 */
[----:B------:R-:W-:Y:S01]  /*7b80*/  I2IP.S8.S32.SAT R14, R15, R14, RZ ;  /* 0x0000000e0f0e7239 */ /* 0x000fe200000014ff */
[----:B------:R-:W-:Y:S01]  /*7b90*/  IMAD R19, R70, R19, RZ ;  /* 0x0000001346137224 */ /* 0x000fe200078e02ff */
[----:B------:R-:W-:Y:S01]  /*7ba0*/  SHF.R.S32.HI R7, RZ, 0x18, R124 ;  /* 0x00000018ff077819 */ /* 0x000fe2000001147c */
[----:B------:R-:W-:Y:S01]  /*7bb0*/  IMAD R2, R5, R72, R2 ;  /* 0x0000004805027224 */ /* 0x000fe200078e0202 */
[----:B------:R-:W-:Y:S01]  /*7bc0*/  I2IP.S8.S32.SAT R142, R13, R12, R14 ;  /* 0x0000000c0d8e7239 */ /* 0x000fe2000000140e */
[----:B------:R-:W-:Y:S01]  /*7bd0*/  IMAD R3, R4, R72, R3 ;  /* 0x0000004804037224 */ /* 0x000fe200078e0203 */
[----:B------:R-:W-:Y:S01]  /*7be0*/  MOV R5, R126 ;  /* 0x0000007e00057202 */ /* 0x000fe20000000f00 */
[C---:B------:R-:W-:Y:S01]  /*7bf0*/  IMAD R16, R70.reuse, R20, RZ ;  /* 0x0000001446107224 */ /* 0x040fe200078e02ff */
[----:B------:R-:W-:Y:S01]  /*7c00*/  SHF.R.S32.HI R4, RZ, 0x18, R122 ;  /* 0x00000018ff047819 */ /* 0x000fe2000001147a */
[----:B------:R-:W-:Y:S01]  /*7c10*/  IMAD R19, R77, R72, R19 ;  /* 0x000000484d137224 */ /* 0x000fe200078e0213 */
[----:B------:R-:W-:Y:S01]  /*7c20*/  SHF.R.S32.HI R80, RZ, 0x18, R82 ;  /* 0x00000018ff507819 */ /* 0x000fe20000011452 */
[C---:B------:R-:W-:Y:S01]  /*7c30*/  IMAD R18, R70.reuse, R22, RZ ;  /* 0x0000001646127224 */ /* 0x040fe200078e02ff */
[----:B------:R-:W-:Y:S01]  /*7c40*/  SHF.R.S32.HI R82, RZ, 0x18, R84 ;  /* 0x00000018ff527819 */ /* 0x000fe20000011454 */
[-C--:B------:R-:W-:Y:S01]  /*7c50*/  IMAD R16, R5, R72.reuse, R16 ;  /* 0x0000004805107224 */ /* 0x080fe200078e0210 */
[----:B------:R-:W-:Y:S01]  /*7c60*/  I2IP.S8.S32.SAT R19, R19, R3, RZ ;  /* 0x0000000313137239 */ /* 0x000fe200000014ff */
[----:B------:R-:W-:Y:S01]  /*7c70*/  IMAD R23, R70, R23, RZ ;  /* 0x0000001746177224 */ /* 0x000fe200078e02ff */
[----:B------:R-:W-:Y:S01]  /*7c80*/  MOV R3, R123 ;  /* 0x0000007b00037202 */ /* 0x000fe20000000f00 */
[----:B------:R-:W-:Y:S01]  /*7c90*/  IMAD R17, R6, R72, R17 ;  /* 0x0000004806117224 */ /* 0x000fe200078e0211 */
[----:B------:R-:W-:Y:S01]  /*7ca0*/  I2IP.S8.S32.SAT R143, R2, R0, R19 ;  /* 0x00000000028f7239 */ /* 0x000fe20000001413 */
[----:B------:R-:W-:Y:S01]  /*7cb0*/  IMAD R20, R70, R24, RZ ;  /* 0x0000001846147224 */ /* 0x000fe200078e02ff */
[----:B------:R-:W-:Y:S01]  /*7cc0*/  MOV R5, R120 ;  /* 0x0000007800057202 */ /* 0x000fe20000000f00 */
[-C--:B------:R-:W-:Y:S01]  /*7cd0*/  IMAD R18, R7, R72.reuse, R18 ;  /* 0x0000004807127224 */ /* 0x080fe200078e0212 */
[----:B------:R-:W-:Y:S01]  /*7ce0*/  SHF.L.U32 R121, R81, 0x8, RZ ;  /* 0x0000000851797819 */ /* 0x000fe200000006ff */
[-C--:B------:R-:W-:Y:S01]  /*7cf0*/  IMAD R23, R78, R72.reuse, R23 ;  /* 0x000000484e177224 */ /* 0x080fe200078e0217 */
[----:B------:R1:W-:Y:S01]  /*7d00*/  STS.128 [R144+UR44+0x6200], R140 ;  /* 0x0062008c90007988 */ /* 0x0003e20008000c2c */
[----:B------:R-:W-:Y:S01]  /*7d10*/  IMAD R20, R3, R72, R20 ;  /* 0x0000004803147224 */ /* 0x000fe200078e0214 */
[----:B------:R-:W-:Y:S01]  /*7d20*/  SHF.R.S32.HI R3, RZ, 0x18, R121 ;  /* 0x00000018ff037819 */ /* 0x000fe20000011479 */
[C---:B------:R-:W-:Y:S01]  /*7d30*/  IMAD R22, R70.reuse, R26, RZ ;  /* 0x0000001a46167224 */ /* 0x040fe200078e02ff */
[----:B------:R-:W-:Y:S01]  /*7d40*/  I2IP.S8.S32.SAT R18, R23, R18, RZ ;  /* 0x0000001217127239 */ /* 0x000fe200000014ff */
[----:B------:R-:W-:Y:S01]  /*7d50*/  IMAD R27, R70, R27, RZ ;  /* 0x0000001b461b7224 */ /* 0x000fe200078e02ff */
[----:B------:R-:W-:Y:S01]  /*7d60*/  SHF.R.S32.HI R0, RZ, 0x18, R119 ;  /* 0x00000018ff007819 */ /* 0x000fe20000011477 */
[----:B------:R-:W-:Y:S01]  /*7d70*/  IMAD R21, R4, R72, R21 ;  /* 0x0000004804157224 */ /* 0x000fe200078e0215 */
[----:B------:R-:W-:Y:S01]  /*7d80*/  I2IP.S8.S32.SAT R16, R17, R16, R18 ;  /* 0x0000001011107239 */ /* 0x000fe20000001412 */
[C---:B------:R-:W-:Y:S01]  /*7d90*/  IMAD R24, R70.reuse, R28, RZ ;  /* 0x0000001c46187224 */ /* 0x040fe200078e02ff */
[----:B------:R-:W-:Y:S01]  /*7da0*/  SHF.R.S32.HI R7, RZ, 0x18, R118 ;  /* 0x00000018ff077819 */ /* 0x000fe20000011476 */
[-C--:B------:R-:W-:Y:S01]  /*7db0*/  IMAD R22, R3, R72.reuse, R22 ;  /* 0x0000004803167224 */ /* 0x080fe200078e0216 */
[----:B------:R-:W-:Y:S01]  /*7dc0*/  SHF.R.S32.HI R81, RZ, 0x18, R83 ;  /* 0x00000018ff517819 */ /* 0x000fe20000011453 */
[----:B------:R-:W-:Y:S01]  /*7dd0*/  IMAD R27, R79, R72, R27 ;  /* 0x000000484f1b7224 */ /* 0x000fe200078e021b */
[----:B------:R-:W-:Y:S01]  /*7de0*/  SHF.L.U32 R115, R83, 0x8, RZ ;  /* 0x0000000853737819 */ /* 0x000fe200000006ff */
[C---:B------:R-:W-:Y:S01]  /*7df0*/  IMAD R26, R70.reuse, R30, RZ ;  /* 0x0000001e461a7224 */ /* 0x040fe200078e02ff */
[----:B------:R-:W-:Y:S01]  /*7e00*/  SHF.R.S32.HI R83, RZ, 0x18, R85 ;  /* 0x00000018ff537819 */ /* 0x000fe20000011455 */
[----:B------:R-:W-:Y:S01]  /*7e10*/  IMAD R24, R5, R72, R24 ;  /* 0x0000004805187224 */ /* 0x000fe200078e0218 */
[----:B------:R-:W-:Y:S01]  /*7e20*/  I2IP.S8.S32.SAT R17, R27, R22, RZ ;  /* 0x000000161b117239 */ /* 0x000fe200000014ff */
[----:B------:R-:W-:Y:S01]  /*7e30*/  IMAD R31, R70, R31, RZ ;  /* 0x0000001f461f7224 */ /* 0x000fe200078e02ff */
[----:B------:R-:W-:Y:S01]  /*7e40*/  SHF.R.S32.HI R85, RZ, 0x18, R87 ;  /* 0x00000018ff557819 */ /* 0x000fe20000011457 */
[----:B------:R-:W-:Y:S01]  /*7e50*/  IMAD R25, R0, R72, R25 ;  /* 0x0000004800197224 */ /* 0x000fe200078e0219 */
[----:B------:R-:W-:Y:S01]  /*7e60*/  I2IP.S8.S32.SAT R17, R21, R20, R17 ;  /* 0x0000001415117239 */ /* 0x000fe20000001411 */
[----:B------:R-:W-:Y:S01]  /*7e70*/  IMAD R28, R70, R32, RZ ;  /* 0x00000020461c7224 */ /* 0x000fe200078e02ff */
[----:B------:R-:W-:Y:S01]  /*7e80*/  SHF.R.S32.HI R0, RZ, 0x18, R116 ;  /* 0x00000018ff007819 */ /* 0x000fe20000011474 */
[-C--:B------:R-:W-:Y:S01]  /*7e90*/  IMAD R26, R7, R72.reuse, R26 ;  /* 0x00000048071a7224 */ /* 0x080fe200078e021a */
[----:B------:R-:W-:Y:S01]  /*7ea0*/  SHF.R.S32.HI R5, RZ, 0x18, R115 ;  /* 0x00000018ff057819 */ /* 0x000fe20000011473 */
[----:B------:R-:W-:Y:S01]  /*7eb0*/  IMAD.MOV.U32 R3, RZ, RZ, R117 ;  /* 0x000000ffff037224 */ /* 0x000fe200078e0075 */
[----:B------:R-:W-:Y:S01]  /*7ec0*/  SHF.R.S32.HI R7, RZ, 0x18, R109 ;  /* 0x00000018ff077819 */ /* 0x000fe2000001146d */
[----:B------:R-:W-:Y:S01]  /*7ed0*/  IMAD R31, R80, R72, R31 ;  /* 0x00000048501f7224 */ /* 0x000fe200078e021f */
[----:B------:R-:W-:Y:S01]  /*7ee0*/  SHF.R.S32.HI R87, RZ, 0x18, R89 ;  /* 0x00000018ff577819 */ /* 0x000fe20000011459 */
[----:B------:R-:W-:Y:S01]  /*7ef0*/  IMAD R30, R70, R34, RZ ;  /* 0x00000022461e7224 */ /* 0x000fe200078e02ff */
[----:B------:R-:W-:Y:S01]  /*7f00*/  SHF.L.U32 R112, R84, 0x8, RZ ;  /* 0x0000000854707819 */ /* 0x000fe200000006ff */
[----:B------:R-:W-:Y:S01]  /*7f10*/  IMAD R28, R3, R72, R28 ;  /* 0x00000048031c7224 */ /* 0x000fe200078e021c */
[----:B------:R-:W-:Y:S01]  /*7f20*/  I2IP.S8.S32.SAT R18, R31, R26, RZ ;  /* 0x0000001a1f127239 */ /* 0x000fe200000014ff */
[----:B------:R-:W-:Y:S01]  /*7f30*/  IMAD R35, R70, R35, RZ ;  /* 0x0000002346237224 */ /* 0x000fe200078e02ff */
[----:B------:R-:W-:Y:S01]  /*7f40*/  MOV R3, R114 ;  /* 0x0000007200037202 */ /* 0x000fe20000000f00 */
[----:B------:R-:W-:Y:S01]  /*7f50*/  IMAD R29, R0, R72, R29 ;  /* 0x00000048001d7224 */ /* 0x000fe200078e021d */
[----:B------:R-:W-:Y:S01]  /*7f60*/  I2IP.S8.S32.SAT R18, R25, R24, R18 ;  /* 0x0000001819127239 */ /* 0x000fe20000001412 */
[C---:B------:R-:W-:Y:S01]  /*7f70*/  IMAD R32, R70.reuse, R36, RZ ;  /* 0x0000002446207224 */ /* 0x040fe200078e02ff */
[----:B------:R-:W-:Y:S01]  /*7f80*/  SHF.R.S32.HI R0, RZ, 0x18, R113 ;  /* 0x00000018ff007819 */ /* 0x000fe20000011471 */
[-C--:B------:R-:W-:Y:S01]  /*7f90*/  IMAD R30, R5, R72.reuse, R30 ;  /* 0x00000048051e7224 */ /* 0x080fe200078e021e */
[----:B------:R-:W-:Y:S01]  /*7fa0*/  MOV R5, R111 ;  /* 0x0000006f00057202 */ /* 0x000fe20000000f00 */
[-C--:B------:R-:W-:Y:S01]  /*7fb0*/  IMAD R35, R81, R72.reuse, R35 ;  /* 0x0000004851237224 */ /* 0x080fe200078e0223 */
[----:B------:R-:W-:Y:S01]  /*7fc0*/  SHF.R.S32.HI R84, RZ, 0x18, R86 ;  /* 0x00000018ff547819 */ /* 0x000fe20000011456 */
[----:B------:R-:W-:Y:S01]  /*7fd0*/  IMAD R32, R3, R72, R32 ;  /* 0x0000004803207224 */ /* 0x000fe200078e0220 */
[----:B------:R-:W-:Y:S01]  /*7fe0*/  SHF.R.S32.HI R3, RZ, 0x18, R112 ;  /* 0x00000018ff037819 */ /* 0x000fe20000011470 */
[C---:B------:R-:W-:Y:S01]  /*7ff0*/  IMAD R34, R70.reuse, R38, RZ ;  /* 0x0000002646227224 */ /* 0x040fe200078e02ff */
[----:B------:R-:W-:Y:S01]  /*8000*/  I2IP.S8.S32.SAT R19, R35, R30, RZ ;  /* 0x0000001e23137239 */ /* 0x000fe200000014ff */
[----:B------:R-:W-:Y:S01]  /*8010*/  IMAD R39, R70, R39, RZ ;  /* 0x0000002746277224 */ /* 0x000fe200078e02ff */
[----:B------:R-:W-:Y:S01]  /*8020*/  SHF.L.U32 R106, R86, 0x8, RZ ;  /* 0x00000008566a7819 */ /* 0x000fe200000006ff */
[----:B------:R-:W-:Y:S01]  /*8030*/  IMAD R33, R0, R72, R33 ;  /* 0x0000004800217224 */ /* 0x000fe200078e0221 */
[----:B------:R-:W-:Y:S01]  /*8040*/  I2IP.S8.S32.SAT R19, R29, R28, R19 ;  /* 0x0000001c1d137239 */ /* 0x000fe20000001413 */
[----:B------:R-:W-:Y:S01]  /*8050*/  IMAD R36, R70, R40, RZ ;  /* 0x0000002846247224 */ /* 0x000fe200078e02ff */
[----:B------:R-:W-:Y:S01]  /*8060*/  SHF.R.S32.HI R0, RZ, 0x18, R110 ;  /* 0x00000018ff007819 */ /* 0x000fe2000001146e */
[----:B------:R-:W-:Y:S01]  /*8070*/  IMAD R34, R3, R72, R34 ;  /* 0x0000004803227224 */ /* 0x000fe200078e0222 */
[----:B------:R-:W-:Y:S01]  /*8080*/  MOV R3, R108 ;  /* 0x0000006c00037202 */ /* 0x000fe20000000f00 */
[----:B------:R-:W-:Y:S01]  /*8090*/  IMAD R39, R82, R72, R39 ;  /* 0x0000004852277224 */ /* 0x000fe200078e0227 */
[----:B------:R1:W-:Y:S01]  /*80a0*/  STS.128 [R161+0x6200], R16 ;  /* 0x00620010a1007388 */ /* 0x0003e20000000c00 */
[C---:B------:R-:W-:Y:S01]  /*80b0*/  IMAD R38, R70.reuse, R42, RZ ;  /* 0x0000002a46267224 */ /* 0x040fe200078e02ff */
[----:B------:R-:W-:Y:S01]  /*80c0*/  SHF.R.S32.HI R86, RZ, 0x18, R88 ;  /* 0x00000018ff567819 */ /* 0x000fe20000011458 */
[----:B------:R-:W-:Y:S01]  /*80d0*/  IMAD R36, R5, R72, R36 ;  /* 0x0000004805247224 */ /* 0x000fe200078e0224 */
[----:B------:R-:W-:Y:S01]  /*80e0*/  I2IP.S8.S32.SAT R34, R39, R34, RZ ;  /* 0x0000002227227239 */ /* 0x000fe200000014ff */
[----:B------:R-:W-:Y:S01]  /*80f0*/  IMAD R43, R70, R43, RZ ;  /* 0x0000002b462b7224 */ /* 0x000fe200078e02ff */
[----:B------:R-:W-:Y:S01]  /*8100*/  MOV R5, R105 ;  /* 0x0000006900057202 */ /* 0x000fe20000000f00 */
[----:B------:R-:W-:Y:S01]  /*8110*/  IMAD R37, R0, R72, R37 ;  /* 0x0000004800257224 */ /* 0x000fe200078e0225 */
[----:B------:R-:W-:Y:S01]  /*8120*/  I2IP.S8.S32.SAT R32, R33, R32, R34 ;  /* 0x0000002021207239 */ /* 0x000fe20000001422 */
[----:B------:R-:W-:Y:S01]  /*8130*/  IMAD R40, R70, R44, RZ ;  /* 0x0000002c46287224 */ /* 0x000fe200078e02ff */
[----:B------:R-:W-:Y:S01]  /*8140*/  SHF.R.S32.HI R0, RZ, 0x18, R107 ;  /* 0x00000018ff007819 */ /* 0x000fe2000001146b */
[-C--:B------:R-:W-:Y:S01]  /*8150*/  IMAD R38, R7, R72.reuse, R38 ;  /* 0x0000004807267224 */ /* 0x080fe200078e0226 */
[----:B------:R-:W-:Y:S01]  /*8160*/  SHF.R.S32.HI R7, RZ, 0x18, R103 ;  /* 0x00000018ff077819 */ /* 0x000fe20000011467 */
[-C--:B------:R-:W-:Y:S01]  /*8170*/  IMAD R43, R83, R72.reuse, R43 ;  /* 0x00000048532b7224 */ /* 0x080fe200078e022b */
[----:B------:R-:W-:Y:S01]  /*8180*/  SHF.L.U32 R100, R88, 0x8, RZ ;  /* 0x0000000858647819 */ /* 0x000fe200000006ff */
        /* <DEDUP_REMOVED lines=11> */
[----:B------:R-:W-:Y:S01]  /*8240*/  SHF.L.U32 R97, R89, 0x8, RZ ;  /* 0x0000000859617819 */ /* 0x000fe200000006ff */
        /* <DEDUP_REMOVED lines=13> */
[----:B------:R-:W-:Y:S01]  /*8320*/  IADD3 R68, PT, PT, R68, 0x1, RZ ;  /* 0x0000000144447810 */ /* 0x000fe20007ffe0ff */
[----:B------:R-:W-:Y:S02]  /*8330*/  IMAD.MOV.U32 R3, RZ, RZ, R102 ;  /* 0x000000ffff037224 */ /* 0x000fe400078e0066 */
[-C--:B------:R-:W-:Y:S02]  /*8340*/  IMAD R51, R85, R72.reuse, R51 ;  /* 0x0000004855337224 */ /* 0x080fe400078e0233 */
[----:B------:R-:W-:Y:S01]  /*8350*/  IMAD R48, R3, R72, R48 ;  /* 0x0000004803307224 */ /* 0x000fe200078e0230 */
[----:B------:R-:W-:Y:S01]  /*8360*/  SHF.R.S32.HI R3, RZ, 0x18, R100 ;  /* 0x00000018ff037819 */ /* 0x000fe20000011464 */
[C---:B------:R-:W-:Y:S01]  /*8370*/  IMAD R50, R70.reuse, R54, RZ ;  /* 0x0000003646327224 */ /* 0x040fe200078e02ff */
[----:B------:R-:W-:Y:S01]  /*8380*/  I2IP.S8.S32.SAT R35, R51, R46, RZ ;  /* 0x0000002e33237239 */ /* 0x000fe200000014ff */
[----:B------:R-:W-:Y:S02]  /*8390*/  IMAD R55, R70, R55, RZ ;  /* 0x0000003746377224 */ /* 0x000fe400078e02ff */
[----:B------:R-:W-:Y:S01]  /*83a0*/  IMAD R49, R0, R72, R49 ;  /* 0x0000004800317224 */ /* 0x000fe200078e0231 */
[----:B------:R-:W-:Y:S01]  /*83b0*/  I2IP.S8.S32.SAT R35, R45, R44, R35 ;  /* 0x0000002c2d237239 */ /* 0x000fe20000001423 */
[----:B------:R-:W-:Y:S01]  /*83c0*/  IMAD R52, R70, R56, RZ ;  /* 0x0000003846347224 */ /* 0x000fe200078e02ff */
[----:B------:R-:W-:Y:S01]  /*83d0*/  SHF.R.S32.HI R0, RZ, 0x18, R98 ;  /* 0x00000018ff007819 */ /* 0x000fe20000011462 */
[-C--:B------:R-:W-:Y:S01]  /*83e0*/  IMAD R50, R3, R72.reuse, R50 ;  /* 0x0000004803327224 */ /* 0x080fe200078e0232 */
[----:B------:R-:W-:Y:S01]  /*83f0*/  SHF.R.S32.HI R3, RZ, 0x18, R97 ;  /* 0x00000018ff037819 */ /* 0x000fe20000011461 */
[----:B------:R-:W-:Y:S01]  /*8400*/  IMAD R55, R86, R72, R55 ;  /* 0x0000004856377224 */ /* 0x000fe200078e0237 */
[----:B------:R1:W-:Y:S01]  /*8410*/  STS.128 [R160+0x6200], R32 ;  /* 0x00620020a0007388 */ /* 0x0003e20000000c00 */
[----:B------:R-:W-:Y:S01]  /*8420*/  IMAD.U32 R95, R90, 0x10000, RZ ;  /* 0x000100005a5f7824 */ /* 0x000fe200078e00ff */
[----:B------:R-:W-:Y:S01]  /*8430*/  SHF.L.U32 R90, R91, 0x8, RZ ;  /* 0x000000085b5a7819 */ /* 0x000fe200000006ff */
[C---:B------:R-:W-:Y:S01]  /*8440*/  IMAD R54, R70.reuse, R58, RZ ;  /* 0x0000003a46367224 */ /* 0x040fe200078e02ff */
[----:B------:R-:W-:Y:S01]  /*8450*/  I2IP.S8.S32.SAT R50, R55, R50, RZ ;  /* 0x0000003237327239 */ /* 0x000fe200000014ff */
[----:B------:R-:W-:Y:S01]  /*8460*/  IMAD R52, R5, R72, R52 ;  /* 0x0000004805347224 */ /* 0x000fe200078e0234 */
[----:B------:R-:W-:Y:S01]  /*8470*/  MOV R5, R96 ;  /* 0x0000006000057202 */ /* 0x000fe20000000f00 */
[----:B------:R-:W-:Y:S01]  /*8480*/  IMAD R59, R70, R59, RZ ;  /* 0x0000003b463b7224 */ /* 0x000fe200078e02ff */
[----:B------:R-:W-:Y:S01]  /*8490*/  I2IP.S8.S32.SAT R48, R49, R48, R50 ;  /* 0x0000003031307239 */ /* 0x000fe20000001432 */
[----:B------:R-:W-:Y:S01]  /*84a0*/  IMAD R53, R0, R72, R53 ;  /* 0x0000004800357224 */ /* 0x000fe200078e0235 */
[----:B------:R-:W-:Y:S01]  /*84b0*/  SHF.R.S32.HI R0, RZ, 0x18, R95 ;  /* 0x00000018ff007819 */ /* 0x000fe2000001145f */
[C---:B------:R-:W-:Y:S02]  /*84c0*/  IMAD R56, R70.reuse, R60, RZ ;  /* 0x0000003c46387224 */ /* 0x040fe400078e02ff */
[-C--:B------:R-:W-:Y:S01]  /*84d0*/  IMAD R54, R3, R72.reuse, R54 ;  /* 0x0000004803367224 */ /* 0x080fe200078e0236 */
[----:B------:R-:W-:Y:S01]  /*84e0*/  SHF.R.S32.HI R3, RZ, 0x18, R94 ;  /* 0x00000018ff037819 */ /* 0x000fe2000001145e */
[----:B------:R-:W-:Y:S02]  /*84f0*/  IMAD R59, R87, R72, R59 ;  /* 0x00000048573b7224 */ /* 0x000fe400078e023b */
[C---:B------:R-:W-:Y:S02]  /*8500*/  IMAD R58, R70.reuse, R62, RZ ;  /* 0x0000003e463a7224 */ /* 0x040fe400078e02ff */
[----:B------:R-:W-:Y:S01]  /*8510*/  IMAD R56, R5, R72, R56 ;  /* 0x0000004805387224 */ /* 0x000fe200078e0238 */
[----:B------:R-:W-:Y:S01]  /*8520*/  I2IP.S8.S32.SAT R54, R59, R54, RZ ;  /* 0x000000363b367239 */ /* 0x000fe200000014ff */
[----:B------:R-:W-:Y:S01]  /*8530*/  IMAD R63, R70, R63, RZ ;  /* 0x0000003f463f7224 */ /* 0x000fe200078e02ff */
[----:B------:R-:W-:Y:S01]  /*8540*/  MOV R5, R93 ;  /* 0x0000005d00057202 */ /* 0x000fe20000000f00 */
[----:B------:R-:W-:Y:S01]  /*8550*/  IMAD R57, R0, R72, R57 ;  /* 0x0000004800397224 */ /* 0x000fe200078e0239 */
[----:B------:R-:W-:Y:S01]  /*8560*/  SHF.R.S32.HI R0, RZ, 0x18, R92 ;  /* 0x00000018ff007819 */ /* 0x000fe2000001145c */
[----:B------:R-:W-:Y:S01]  /*8570*/  IMAD R60, R70, R64, RZ ;  /* 0x00000040463c7224 */ /* 0x000fe200078e02ff */
[----:B------:R-:W-:Y:S01]  /*8580*/  I2IP.S8.S32.SAT R49, R53, R52, R54 ;  /* 0x0000003435317239 */ /* 0x000fe20000001436 */
[-C--:B------:R-:W-:Y:S01]  /*8590*/  IMAD R58, R3, R72.reuse, R58 ;  /* 0x00000048033a7224 */ /* 0x080fe200078e023a */
        /* <DEDUP_REMOVED lines=22> */
[----:B------:R-:W-:Y:S02]  /*8700*/  UIADD3 UR9, UPT, UPT, UR49, 0x40, URZ ;  /* 0x0000004031097890 */ /* 0x000fe4000fffe0ff */
[----:B------:R-:W-:Y:S01]  /*8710*/  UIADD3 UR8, UPT, UPT, UR44, 0x6200, URZ ;  /* 0x000062002c087890 */ /* 0x000fe2000fffe0ff */
[----:B------:R-:W-:Y:S01]  /*8720*/  UMOV UR10, UR50 ;  /* 0x00000032000a7c82 */ /* 0x000fe20008000000 */
[----:B------:R-:W-:Y:S01]  /*8730*/  UMOV UR11, UR36 ;  /* 0x00000024000b7c82 */ /* 0x000fe20008000000 */
[----:B--2---:R-:W-:Y:S04]  /*8740*/  UIADD3 UR4, UP0, UPT, UR6, 0x680, URZ ;  /* 0x0000068006047890 */ /* 0x004fe8000ff1e0ff */
[----:B------:R-:W-:Y:S09]  /*8750*/  UIADD3.X UR5, UPT, UPT, URZ, UR7, URZ, UP0, !UPT ;  /* 0x00000007ff057290 */ /* 0x000ff200087fe4ff */
[----:B------:R2:W-:Y:S01]  /*8760*/  UTMASTG.3D [UR8], [UR4] ;  /* 0x00000008040073b5 */ /* 0x0005e20008010000 */
[----:B------:R0:W-:Y:S01]  /*8770*/  UTMACMDFLUSH ;  /* 0x00000000000079b7 */ /* 0x0001e20000000000 */
[----:B--2---:R-:W-:Y:S04]  /*8780*/  DEPBAR.LE SB0, 0x1 ;  /* 0x000080400000791a */ /* 0x004fe80000000000 */
.L_x_110:
[----:B------:R-:W-:Y:S05]  /*8790*/  BSYNC.RECONVERGENT B0 ;  /* 0x0000000000007941 */ /* 0x000fea0003800200 */
.L_x_109:
[----:B------:R-:W-:Y:S01]  /*87a0*/  R2UR UR4, R147 ;  /* 0x00000000930472ca */ /* 0x000fe200000e0000 */
[----:B------:R-:W-:Y:S01]  /*87b0*/  BAR.SYNC.DEFER_BLOCKING 0x1, 0x80 ;  /* 0x0042000000007b1d */ /* 0x000fe20000010000 */
[----:B------:R-:W-:Y:S01]  /*87c0*/  ISETP.NE.AND P0, PT, R149, 0x2, PT ;  /* 0x000000029500780c */ /* 0x000fe20003f05270 */
[----:B------:R-:W-:Y:S01]  /*87d0*/  UISETP.NE.AND UP0, UPT, UR46, URZ, UPT ;  /* 0x000000ff2e00728c */ /* 0x000fe2000bf05270 */
[----:B------:R-:W-:Y:S01]  /*87e0*/  ISETP.NE.AND P1, PT, R68, 0x4, PT ;  /* 0x000000044400780c */ /* 0x000fe20003f25270 */
[----:B------:R-:W-:Y:S01]  /*87f0*/  UIADD3 UR20, UPT, UPT, UR37, UR63, URZ ;  /* 0x0000003f25147290 */ /* 0x000fe2000fffe0ff */
[----:B------:R-:W-:Y:S02]  /*8800*/  SEL R3, RZ, 0x1, P0 ;  /* 0x00000001ff037807 */ /* 0x000fe40000000000 */
[----:B------:R-:W-:Y:S02]  /*8810*/  SEL R0, RZ, 0x1, P1 ;  /* 0x00000001ff007807 */ /* 0x000fe40000800000 */
[----:B------:R-:W-:Y:S02]  /*8820*/  LOP3.LUT R152, R152, R3, RZ, 0x3c, !PT ;  /* 0x0000000398987212 */ /* 0x000fe400078e3cff */
[----:B------:R-:W-:Y:S01]  /*8830*/  LOP3.LUT R153, R153, R0, RZ, 0x3c, !PT ;  /* 0x0000000099997212 */ /* 0x000fe200078e3cff */
[----:B------:R-:W-:Y:S01]  /*8840*/  UIADD3 UR16, UPT, UPT, UR38, UR4, URZ ;  /* 0x0000000426107290 */ /* 0x000fe2000fffe0ff */
[----:B------:R-:W-:Y:S02]  /*8850*/  SEL R149, R149, RZ, P0 ;  /* 0x000000ff95957207 */ /* 0x000fe40000000000 */
[----:B------:R-:W-:Y:S01]  /*8860*/  SEL R68, R68, RZ, P1 ;  /* 0x000000ff44447207 */ /* 0x000fe20000800000 */
[----:B------:R-:W-:Y:S01]  /*8870*/  UMOV UR36, UR59 ;  /* 0x0000003b00247c82 */ /* 0x000fe20008000000 */
[----:B------:R-:W-:Y:S07]  /*8880*/  BRA.U UP0, `(.L_x_111) ;  /* 0xffffffc500247547 */ /* 0x000fee000b83ffff */
[----:B------:R-:W-:Y:S05]  /*8890*/  EXIT ;  /* 0x000000000000794d */ /* 0x000fea0003800000 */
.L_x_24:
[----:B--2---:R2:W3:Y:S02]  /*88a0*/  SYNCS.PHASECHK.TRANS64.TRYWAIT P0, [R3+URZ+0xe0], R2 ;  /* 0x0000e002030075a7 */ /* 0x0044e400080011ff */
[----:B---3--:R-:W-:Y:S05]  /*88b0*/  @!P0 NANOSLEEP.SYNCS 0x989680 ;  /* 0x009896800000895d */ /* 0x008fea0003900000 */
[----:B------:R-:W3:Y:S02]  /*88c0*/  @!P0 SYNCS.PHASECHK.TRANS64 P0, [R3+URZ+0xe0], R2 ;  /* 0x0000e002030085a7 */ /* 0x000ee400080010ff */
[----:B---3--:R-:W-:Y:S05]  /*88d0*/  @!P0 BRA `(.L_x_24) ;  /* 0xfffffffc00f08947 */ /* 0x008fea000383ffff */
[----:B------:R-:W-:Y:S05]  /*88e0*/  BRA `(.L_x_112) ;  /* 0xffffff8c00e07947 */ /* 0x000fea000383ffff */
.L_x_27:
[----:B-1----:R-:W-:-:S07]  /*88f0*/  MOV R0, UR33 ;  /* 0x0000002100007c02 */ /* 0x002fce0008000f00 */
.L_x_113:
[----:B-1----:R1:W2:Y:S02]  /*8900*/  SYNCS.PHASECHK.TRANS64.TRYWAIT P0, [R0+URZ+0x20], R3 ;  /* 0x00002003000075a7 */ /* 0x0022a400080011ff */
[----:B--2---:R-:W-:Y:S05]  /*8910*/  @!P0 NANOSLEEP.SYNCS 0x989680 ;  /* 0x009896800000895d */ /* 0x004fea0003900000 */
[----:B------:R-:W2:Y:S02]  /*8920*/  @!P0 SYNCS.PHASECHK.TRANS64 P0, [R0+URZ+0x20], R3 ;  /* 0x00002003000085a7 */ /* 0x000ea400080010ff */
[----:B--2---:R-:W-:Y:S05]  /*8930*/  @!P0 BRA `(.L_x_113) ;  /* 0xfffffffc00f08947 */ /* 0x004fea000383ffff */
[----:B------:R-:W-:Y:S05]  /*8940*/  BRA `(.L_x_26) ;  /* 0xffffff9000287947 */ /* 0x000fea000383ffff */
.L_x_34:
[----:B-1----:R-:W-:-:S07]  /*8950*/  MOV R0, UR17 ;  /* 0x0000001100007c02 */ /* 0x002fce0008000f00 */
.L_x_114:
[----:B-1----:R1:W2:Y:S02]  /*8960*/  SYNCS.PHASECHK.TRANS64.TRYWAIT P0, [R0+URZ+0x20], R3 ;  /* 0x00002003000075a7 */ /* 0x0022a400080011ff */
[----:B--2---:R-:W-:Y:S05]  /*8970*/  @!P0 NANOSLEEP.SYNCS 0x989680 ;  /* 0x009896800000895d */ /* 0x004fea0003900000 */
[----:B------:R-:W2:Y:S02]  /*8980*/  @!P0 SYNCS.PHASECHK.TRANS64 P0, [R0+URZ+0x20], R3 ;  /* 0x00002003000085a7 */ /* 0x000ea400080010ff */
[----:B--2---:R-:W-:Y:S05]  /*8990*/  @!P0 BRA `(.L_x_114) ;  /* 0xfffffffc00f08947 */ /* 0x004fea000383ffff */
[----:B------:R-:W-:Y:S05]  /*89a0*/  BRA `(.L_x_33) ;  /* 0xffffff9000e47947 */ /* 0x000fea000383ffff */
.L_x_39:
[----:B-1----:R1:W2:Y:S02]  /*89b0*/  SYNCS.PHASECHK.TRANS64.TRYWAIT P0, [R3+URZ+0x70], R0 ;  /* 0x00007000030075a7 */ /* 0x0022a400080011ff */
[----:B--2---:R-:W-:Y:S05]  /*89c0*/  @!P0 NANOSLEEP.SYNCS 0x989680 ;  /* 0x009896800000895d */ /* 0x004fea0003900000 */
[----:B------:R-:W2:Y:S02]  /*89d0*/  @!P0 SYNCS.PHASECHK.TRANS64 P0, [R3+URZ+0x70], R0 ;  /* 0x00007000030085a7 */ /* 0x000ea400080010ff */
[----:B--2---:R-:W-:Y:S05]  /*89e0*/  @!P0 BRA `(.L_x_39) ;  /* 0xfffffffc00f08947 */ /* 0x004fea000383ffff */
[----:B------:R-:W-:Y:S05]  /*89f0*/  BRA `(.L_x_115) ;  /* 0xffffff9400887947 */ /* 0x000fea000383ffff */
.L_x_43:
[----:B-1----:R-:W-:-:S07]  /*8a00*/  MOV R0, UR4 ;  /* 0x0000000400007c02 */ /* 0x002fce0008000f00 */
.L_x_116:
[----:B-1----:R1:W2:Y:S02]  /*8a10*/  SYNCS.PHASECHK.TRANS64.TRYWAIT P0, [R0+URZ], R3 ;  /* 0x00000003000075a7 */ /* 0x0022a400080011ff */
[----:B--2---:R-:W-:Y:S05]  /*8a20*/  @!P0 NANOSLEEP.SYNCS 0x989680 ;  /* 0x009896800000895d */ /* 0x004fea0003900000 */
[----:B------:R-:W2:Y:S02]  /*8a30*/  @!P0 SYNCS.PHASECHK.TRANS64 P0, [R0+URZ], R3 ;  /* 0x00000003000085a7 */ /* 0x000ea400080010ff */
[----:B--2---:R-:W-:Y:S05]  /*8a40*/  @!P0 BRA `(.L_x_116) ;  /* 0xfffffffc00f08947 */ /* 0x004fea000383ffff */
[----:B------:R-:W-:Y:S05]  /*8a50*/  BRA `(.L_x_117) ;  /* 0xffffff9c00307947 */ /* 0x000fea000383ffff */
.L_x_44:
[----:B------:R-:W-:-:S07]  /*8a60*/  MOV R0, UR5 ;  /* 0x0000000500007c02 */ /* 0x000fce0008000f00 */
.L_x_118:
[----:B-1----:R1:W2:Y:S02]  /*8a70*/  SYNCS.PHASECHK.TRANS64.TRYWAIT P0, [R0+URZ], R3 ;  /* 0x00000003000075a7 */ /* 0x0022a400080011ff */
[----:B--2---:R-:W-:Y:S05]  /*8a80*/  @!P0 NANOSLEEP.SYNCS 0x989680 ;  /* 0x009896800000895d */ /* 0x004fea0003900000 */
[----:B------:R-:W2:Y:S02]  /*8a90*/  @!P0 SYNCS.PHASECHK.TRANS64 P0, [R0+URZ], R3 ;  /* 0x00000003000085a7 */ /* 0x000ea400080010ff */
[----:B--2---:R-:W-:Y:S05]  /*8aa0*/  @!P0 BRA `(.L_x_118) ;  /* 0xfffffffc00f08947 */ /* 0x004fea000383ffff */
[----:B------:R-:W-:Y:S05]  /*8ab0*/  BRA `(.L_x_119) ;  /* 0xffffff9c003c7947 */ /* 0x000fea000383ffff */
.L_x_45:
[----:B------:R-:W-:-:S07]  /*8ac0*/  MOV R0, UR5 ;  /* 0x0000000500007c02 */ /* 0x000fce0008000f00 */
.L_x_120:
[----:B-1----:R1:W2:Y:S02]  /*8ad0*/  SYNCS.PHASECHK.TRANS64.TRYWAIT P0, [R0+URZ], R3 ;  /* 0x00000003000075a7 */ /* 0x0022a400080011ff */
[----:B--2---:R-:W-:Y:S05]  /*8ae0*/  @!P0 NANOSLEEP.SYNCS 0x989680 ;  /* 0x009896800000895d */ /* 0x004fea0003900000 */
[----:B------:R-:W2:Y:S02]  /*8af0*/  @!P0 SYNCS.PHASECHK.TRANS64 P0, [R0+URZ], R3 ;  /* 0x00000003000085a7 */ /* 0x000ea400080010ff */
[----:B--2---:R-:W-:Y:S05]  /*8b00*/  @!P0 BRA `(.L_x_120) ;  /* 0xfffffffc00f08947 */ /* 0x004fea000383ffff */
[----:B------:R-:W-:Y:S05]  /*8b10*/  BRA `(.L_x_121) ;  /* 0xffffff9c00487947 */ /* 0x000fea000383ffff */
.L_x_48:
[----:B-1----:R1:W2:Y:S02]  /*8b20*/  SYNCS.PHASECHK.TRANS64.TRYWAIT P0, [R2+URZ+0xd0], R5 ;  /* 0x0000d005020075a7 */ /* 0x0022a400080011ff */
[----:B--2---:R-:W-:Y:S05]  /*8b30*/  @!P0 NANOSLEEP.SYNCS 0x989680 ;  /* 0x009896800000895d */ /* 0x004fea0003900000 */
[----:B------:R-:W2:Y:S02]  /*8b40*/  @!P0 SYNCS.PHASECHK.TRANS64 P0, [R2+URZ+0xd0], R5 ;  /* 0x0000d005020085a7 */ /* 0x000ea400080010ff */
[----:B--2---:R-:W-:Y:S05]  /*8b50*/  @!P0 BRA `(.L_x_48) ;  /* 0xfffffffc00f08947 */ /* 0x004fea000383ffff */
[----:B------:R-:W-:Y:S05]  /*8b60*/  BRA `(.L_x_122) ;  /* 0xffffff9c00a47947 */ /* 0x000fea000383ffff */
.L_x_49:
[----:B------:R-:W-:-:S07]  /*8b70*/  MOV R2, UR4 ;  /* 0x0000000400027c02 */ /* 0x000fce0008000f00 */
.L_x_123:
[----:B-1----:R1:W2:Y:S02]  /*8b80*/  SYNCS.PHASECHK.TRANS64.TRYWAIT P0, [R2+URZ+0x80], R5 ;  /* 0x00008005020075a7 */ /* 0x0022a400080011ff */
[----:B--2---:R-:W-:Y:S05]  /*8b90*/  @!P0 NANOSLEEP.SYNCS 0x989680 ;  /* 0x009896800000895d */ /* 0x004fea0003900000 */
[----:B------:R-:W2:Y:S02]  /*8ba0*/  @!P0 SYNCS.PHASECHK.TRANS64 P0, [R2+URZ+0x80], R5 ;  /* 0x00008005020085a7 */ /* 0x000ea400080010ff */
[----:B--2---:R-:W-:Y:S05]  /*8bb0*/  @!P0 BRA `(.L_x_123) ;  /* 0xfffffffc00f08947 */ /* 0x004fea000383ffff */
[----:B------:R-:W-:Y:S05]  /*8bc0*/  BRA `(.L_x_124) ;  /* 0xffffff9c00b47947 */ /* 0x000fea000383ffff */
.L_x_50:
[----:B-1----:R1:W2:Y:S02]  /*8bd0*/  SYNCS.PHASECHK.TRANS64.TRYWAIT P1, [R2+URZ+0x70], R5 ;  /* 0x00007005020075a7 */ /* 0x0022a400080211ff */
[----:B--2---:R-:W-:Y:S05]  /*8be0*/  @!P1 NANOSLEEP.SYNCS 0x989680 ;  /* 0x009896800000995d */ /* 0x004fea0003900000 */
[----:B------:R-:W2:Y:S02]  /*8bf0*/  @!P1 SYNCS.PHASECHK.TRANS64 P1, [R2+URZ+0x70], R5 ;  /* 0x00007005020095a7 */ /* 0x000ea400080210ff */
[----:B--2---:R-:W-:Y:S05]  /*8c00*/  @!P1 BRA `(.L_x_50) ;  /* 0xfffffffc00f09947 */ /* 0x004fea000383ffff */
[----:B------:R-:W-:Y:S05]  /*8c10*/  BRA `(.L_x_125) ;  /* 0xffffff9c00e47947 */ /* 0x000fea000383ffff */
.L_x_53:
[----:B------:R-:W-:-:S07]  /*8c20*/  MOV R0, UR4 ;  /* 0x0000000400007c02 */ /* 0x000fce0008000f00 */
.L_x_126:
[----:B-1----:R1:W2:Y:S02]  /*8c30*/  SYNCS.PHASECHK.TRANS64.TRYWAIT P0, [R0+URZ+0x80], R3 ;  /* 0x00008003000075a7 */ /* 0x0022a400080011ff */
[----:B--2---:R-:W-:Y:S05]  /*8c40*/  @!P0 NANOSLEEP.SYNCS 0x989680 ;  /* 0x009896800000895d */ /* 0x004fea0003900000 */
[----:B------:R-:W2:Y:S02]  /*8c50*/  @!P0 SYNCS.PHASECHK.TRANS64 P0, [R0+URZ+0x80], R3 ;  /* 0x00008003000085a7 */ /* 0x000ea400080010ff */
[----:B--2---:R-:W-:Y:S05]  /*8c60*/  @!P0 BRA `(.L_x_126) ;  /* 0xfffffffc00f08947 */ /* 0x004fea000383ffff */
[----:B------:R-:W-:Y:S05]  /*8c70*/  BRA `(.L_x_52) ;  /* 0xffffffa000387947 */ /* 0x000fea000383ffff */
.L_x_60:
[----:B-1----:R1:W2:Y:S02]  /*8c80*/  SYNCS.PHASECHK.TRANS64.TRYWAIT P1, [R0+URZ+0x70], R5 ;  /* 0x00007005000075a7 */ /* 0x0022a400080211ff */
[----:B--2---:R-:W-:Y:S05]  /*8c90*/  @!P1 NANOSLEEP.SYNCS 0x989680 ;  /* 0x009896800000995d */ /* 0x004fea0003900000 */
[----:B------:R-:W2:Y:S02]  /*8ca0*/  @!P1 SYNCS.PHASECHK.TRANS64 P1, [R0+URZ+0x70], R5 ;  /* 0x00007005000095a7 */ /* 0x000ea400080210ff */
[----:B--2---:R-:W-:Y:S05]  /*8cb0*/  @!P1 BRA `(.L_x_60) ;  /* 0xfffffffc00f09947 */ /* 0x004fea000383ffff */
[----:B------:R-:W-:Y:S05]  /*8cc0*/  BRA `(.L_x_127) ;  /* 0xffffffa4009c7947 */ /* 0x000fea000383ffff */
.L_x_61:
[----:B------:R-:W-:-:S07]  /*8cd0*/  MOV R3, UR22 ;  /* 0x0000001600037c02 */ /* 0x000fce0008000f00 */
.L_x_128:
[----:B-1----:R1:W2:Y:S02]  /*8ce0*/  SYNCS.PHASECHK.TRANS64.TRYWAIT P0, [R3+URZ+0xb0], R0 ;  /* 0x0000b000030075a7 */ /* 0x0022a400080011ff */
[----:B--2---:R-:W-:Y:S05]  /*8cf0*/  @!P0 NANOSLEEP.SYNCS 0x989680 ;  /* 0x009896800000895d */ /* 0x004fea0003900000 */
[----:B------:R-:W2:Y:S02]  /*8d00*/  @!P0 SYNCS.PHASECHK.TRANS64 P0, [R3+URZ+0xb0], R0 ;  /* 0x0000b000030085a7 */ /* 0x000ea400080010ff */
[----:B--2---:R-:W-:Y:S05]  /*8d10*/  @!P0 BRA `(.L_x_128) ;  /* 0xfffffffc00f08947 */ /* 0x004fea000383ffff */
[----:B------:R-:W-:Y:S05]  /*8d20*/  BRA `(.L_x_129) ;  /* 0xffffffa400d47947 */ /* 0x000fea000383ffff */
.L_x_64:
[----:B------:R-:W-:Y:S07]  /*8d30*/  MOV R0, UR5 ;  /* 0x0000000500007c02 */ /* 0x000fee0008000f00 */
.L_x_130:
[----:B-1----:R1:W2:Y:S02]  /*8d40*/  SYNCS.PHASECHK.TRANS64.TRYWAIT P0, [R0+URZ], R3 ;  /* 0x00000003000075a7 */ /* 0x0022a400080011ff */
[----:B--2---:R-:W-:Y:S05]  /*8d50*/  @!P0 NANOSLEEP.SYNCS 0x989680 ;  /* 0x009896800000895d */ /* 0x004fea0003900000 */
[----:B------:R-:W2:Y:S02]  /*8d60*/  @!P0 SYNCS.PHASECHK.TRANS64 P0, [R0+URZ], R3 ;  /* 0x00000003000085a7 */ /* 0x000ea400080010ff */
[----:B--2---:R-:W-:Y:S05]  /*8d70*/  @!P0 BRA `(.L_x_130) ;  /* 0xfffffffc00f08947 */ /* 0x004fea000383ffff */
[----:B------:R-:W-:Y:S05]  /*8d80*/  BRA `(.L_x_63) ;  /* 0xffffffa400f07947 */ /* 0x000fea000383ffff */
.L_x_67:
[----:B------:R-:W-:-:S07]  /*8d90*/  MOV R0, UR4 ;  /* 0x0000000400007c02 */ /* 0x000fce0008000f00 */
.L_x_131:
[----:B--2---:R2:W4:Y:S02]  /*8da0*/  SYNCS.PHASECHK.TRANS64.TRYWAIT P0, [R0+URZ], R3 ;  /* 0x00000003000075a7 */ /* 0x00452400080011ff */
[----:B----4-:R-:W-:Y:S05]  /*8db0*/  @!P0 NANOSLEEP.SYNCS 0x989680 ;  /* 0x009896800000895d */ /* 0x010fea0003900000 */
[----:B------:R-:W4:Y:S02]  /*8dc0*/  @!P0 SYNCS.PHASECHK.TRANS64 P0, [R0+URZ], R3 ;  /* 0x00000003000085a7 */ /* 0x000f2400080010ff */
[----:B----4-:R-:W-:Y:S05]  /*8dd0*/  @!P0 BRA `(.L_x_131) ;  /* 0xfffffffc00f08947 */ /* 0x010fea000383ffff */
[----:B------:R-:W-:Y:S05]  /*8de0*/  BRA `(.L_x_132) ;  /* 0xffffffa800a47947 */ /* 0x000fea000383ffff */
.L_x_68:
[----:B------:R-:W-:-:S07]  /*8df0*/  MOV R0, UR5 ;  /* 0x0000000500007c02 */ /* 0x000fce0008000f00 */
.L_x_133:
[----:B-1----:R1:W2:Y:S02]  /*8e00*/  SYNCS.PHASECHK.TRANS64.TRYWAIT P0, [R0+URZ], R3 ;  /* 0x00000003000075a7 */ /* 0x0022a400080011ff */
[----:B--2---:R-:W-:Y:S05]  /*8e10*/  @!P0 NANOSLEEP.SYNCS 0x989680 ;  /* 0x009896800000895d */ /* 0x004fea0003900000 */
[----:B------:R-:W2:Y:S02]  /*8e20*/  @!P0 SYNCS.PHASECHK.TRANS64 P0, [R0+URZ], R3 ;  /* 0x00000003000085a7 */ /* 0x000ea400080010ff */
[----:B--2---:R-:W-:Y:S05]  /*8e30*/  @!P0 BRA `(.L_x_133) ;  /* 0xfffffffc00f08947 */ /* 0x004fea000383ffff */
[----:B------:R-:W-:Y:S05]  /*8e40*/  BRA `(.L_x_134) ;  /* 0xffffffa800b07947 */ /* 0x000fea000383ffff */
.L_x_69:
[----:B------:R-:W-:-:S07]  /*8e50*/  MOV R0, UR5 ;  /* 0x0000000500007c02 */ /* 0x000fce0008000f00 */
.L_x_135:
[----:B-1----:R1:W2:Y:S02]  /*8e60*/  SYNCS.PHASECHK.TRANS64.TRYWAIT P0, [R0+URZ], R3 ;  /* 0x00000003000075a7 */ /* 0x0022a400080011ff */
[----:B--2---:R-:W-:Y:S05]  /*8e70*/  @!P0 NANOSLEEP.SYNCS 0x989680 ;  /* 0x009896800000895d */ /* 0x004fea0003900000 */
[----:B------:R-:W2:Y:S02]  /*8e80*/  @!P0 SYNCS.PHASECHK.TRANS64 P0, [R0+URZ], R3 ;  /* 0x00000003000085a7 */ /* 0x000ea400080010ff */
[----:B--2---:R-:W-:Y:S05]  /*8e90*/  @!P0 BRA `(.L_x_135) ;  /* 0xfffffffc00f08947 */ /* 0x004fea000383ffff */
[----:B------:R-:W-:Y:S05]  /*8ea0*/  BRA `(.L_x_136) ;  /* 0xffffffa800bc7947 */ /* 0x000fea000383ffff */
.L_x_70:
[----:B------:R-:W-:-:S07]  /*8eb0*/  MOV R0, UR4 ;  /* 0x0000000400007c02 */ /* 0x000fce0008000f00 */
.L_x_137:
[----:B-1----:R1:W2:Y:S02]  /*8ec0*/  SYNCS.PHASECHK.TRANS64.TRYWAIT P0, [R0+URZ], R3 ;  /* 0x00000003000075a7 */ /* 0x0022a400080011ff */
[----:B--2---:R-:W-:Y:S05]  /*8ed0*/  @!P0 NANOSLEEP.SYNCS 0x989680 ;  /* 0x009896800000895d */ /* 0x004fea0003900000 */
[----:B------:R-:W2:Y:S02]  /*8ee0*/  @!P0 SYNCS.PHASECHK.TRANS64 P0, [R0+URZ], R3 ;  /* 0x00000003000085a7 */ /* 0x000ea400080010ff */
[----:B--2---:R-:W-:Y:S05]  /*8ef0*/  @!P0 BRA `(.L_x_137) ;  /* 0xfffffffc00f08947 */ /* 0x004fea000383ffff */
[----:B------:R-:W-:Y:S05]  /*8f00*/  BRA `(.L_x_138) ;  /* 0xffffffa800c87947 */ /* 0x000fea000383ffff */
.L_x_75:
[----:B--2---:R2:W3:Y:S02]  /*8f10*/  SYNCS.PHASECHK.TRANS64.TRYWAIT P0, [R12+URZ+0x70], R9 ;  /* 0x000070090c0075a7 */ /* 0x0044e400080011ff */
[----:B---3--:R-:W-:Y:S05]  /*8f20*/  @!P0 NANOSLEEP.SYNCS 0x989680 ;  /* 0x009896800000895d */ /* 0x008fea0003900000 */
[----:B------:R-:W3:Y:S02]  /*8f30*/  @!P0 SYNCS.PHASECHK.TRANS64 P0, [R12+URZ+0x70], R9 ;  /* 0x000070090c0085a7 */ /* 0x000ee400080010ff */
[----:B---3--:R-:W-:Y:S05]  /*8f40*/  @!P0 BRA `(.L_x_75) ;  /* 0xfffffffc00f08947 */ /* 0x008fea000383ffff */
[----:B------:R-:W-:Y:S05]  /*8f50*/  BRA `(.L_x_139) ;  /* 0xffffffac00e07947 */ /* 0x000fea000383ffff */
.L_x_78:
[----:B------:R-:W-:Y:S07]  /*8f60*/  MOV R0, UR21 ;  /* 0x0000001500007c02 */ /* 0x000fee0008000f00 */
.L_x_140:
[----:B--2---:R2:W3:Y:S02]  /*8f70*/  SYNCS.PHASECHK.TRANS64.TRYWAIT P2, [R0+URZ+0x68], R11 ;  /* 0x0000680b000075a7 */ /* 0x0044e400080411ff */
[----:B---3--:R-:W-:Y:S05]  /*8f80*/  @!P2 NANOSLEEP.SYNCS 0x989680 ;  /* 0x009896800000a95d */ /* 0x008fea0003900000 */
[----:B------:R-:W3:Y:S02]  /*8f90*/  @!P2 SYNCS.PHASECHK.TRANS64 P2, [R0+URZ+0x68], R11 ;  /* 0x0000680b0000a5a7 */ /* 0x000ee400080410ff */
[----:B---3--:R-:W-:Y:S05]  /*8fa0*/  @!P2 BRA `(.L_x_140) ;  /* 0xfffffffc00f0a947 */ /* 0x008fea000383ffff */
[----:B------:R-:W-:Y:S05]  /*8fb0*/  BRA `(.L_x_77) ;  /* 0xffffffb400487947 */ /* 0x000fea000383ffff */
.L_x_81:
[----:B--2---:R-:W-:Y:S07]  /*8fc0*/  MOV R0, UR21 ;  /* 0x0000001500007c02 */ /* 0x004fee0008000f00 */
.L_x_141:
[----:B--2---:R2:W3:Y:S02]  /*8fd0*/  SYNCS.PHASECHK.TRANS64.TRYWAIT P0, [R0+URZ+0x50], R9 ;  /* 0x00005009000075a7 */ /* 0x0044e400080011ff */
[----:B---3--:R-:W-:Y:S05]  /*8fe0*/  @!P0 NANOSLEEP.SYNCS 0x989680 ;  /* 0x009896800000895d */ /* 0x008fea0003900000 */
[----:B------:R-:W3:Y:S02]  /*8ff0*/  @!P0 SYNCS.PHASECHK.TRANS64 P0, [R0+URZ+0x50], R9 ;  /* 0x00005009000085a7 */ /* 0x000ee400080010ff */
[----:B---3--:R-:W-:Y:S05]  /*9000*/  @!P0 BRA `(.L_x_141) ;  /* 0xfffffffc00f08947 */ /* 0x008fea000383ffff */
[----:B------:R-:W-:Y:S05]  /*9010*/  BRA `(.L_x_142) ;  /* 0xffffffb400a47947 */ /* 0x000fea000383ffff */
.L_x_82:
[----:B------:R-:W-:Y:S07]  /*9020*/  MOV R0, UR21 ;  /* 0x0000001500007c02 */ /* 0x000fee0008000f00 */
.L_x_143:
[----:B--2---:R2:W3:Y:S02]  /*9030*/  SYNCS.PHASECHK.TRANS64.TRYWAIT P0, [R0+URZ+0x58], R9 ;  /* 0x00005809000075a7 */ /* 0x0044e400080011ff */
[----:B---3--:R-:W-:Y:S05]  /*9040*/  @!P0 NANOSLEEP.SYNCS 0x989680 ;  /* 0x009896800000895d */ /* 0x008fea0003900000 */
[----:B------:R-:W3:Y:S02]  /*9050*/  @!P0 SYNCS.PHASECHK.TRANS64 P0, [R0+URZ+0x58], R9 ;  /* 0x00005809000085a7 */ /* 0x000ee400080010ff */
[----:B---3--:R-:W-:Y:S05]  /*9060*/  @!P0 BRA `(.L_x_143) ;  /* 0xfffffffc00f08947 */ /* 0x008fea000383ffff */
[----:B------:R-:W-:Y:S05]  /*9070*/  BRA `(.L_x_144) ;  /* 0xffffffb400e07947 */ /* 0x000fea000383ffff */
.L_x_84:
[----:B------:R-:W-:-:S07]  /*9080*/  MOV R0, UR21 ;  /* 0x0000001500007c02 */ /* 0x000fce0008000f00 */
.L_x_145:
[----:B---3--:R3:W4:Y:S02]  /*9090*/  SYNCS.PHASECHK.TRANS64.TRYWAIT P0, [R0+URZ+0x50], R3 ;  /* 0x00005003000075a7 */ /* 0x00872400080011ff */
[----:B----4-:R-:W-:Y:S05]  /*90a0*/  @!P0 NANOSLEEP.SYNCS 0x989680 ;  /* 0x009896800000895d */ /* 0x010fea0003900000 */
[----:B------:R-:W4:Y:S02]  /*90b0*/  @!P0 SYNCS.PHASECHK.TRANS64 P0, [R0+URZ+0x50], R3 ;  /* 0x00005003000085a7 */ /* 0x000f2400080010ff */
[----:B----4-:R-:W-:Y:S05]  /*90c0*/  @!P0 BRA `(.L_x_145) ;  /* 0xfffffffc00f08947 */ /* 0x010fea000383ffff */
[----:B------:R-:W-:Y:S05]  /*90d0*/  BRA `(.L_x_146) ;  /* 0xffffffb800547947 */ /* 0x000fea000383ffff */
.L_x_86:
[----:B-1----:R1:W2:Y:S02]  /*90e0*/  SYNCS.PHASECHK.TRANS64.TRYWAIT P0, [R3+URZ+0x70], R0 ;  /* 0x00007000030075a7 */ /* 0x0022a400080011ff */
[----:B--2---:R-:W-:Y:S05]  /*90f0*/  @!P0 NANOSLEEP.SYNCS 0x989680 ;  /* 0x009896800000895d */ /* 0x004fea0003900000 */
[----:B------:R-:W2:Y:S02]  /*9100*/  @!P0 SYNCS.PHASECHK.TRANS64 P0, [R3+URZ+0x70], R0 ;  /* 0x00007000030085a7 */ /* 0x000ea400080010ff */
[----:B--2---:R-:W-:Y:S05]  /*9110*/  @!P0 BRA `(.L_x_86) ;  /* 0xfffffffc00f08947 */ /* 0x004fea000383ffff */
[----:B------:R-:W-:Y:S05]  /*9120*/  BRA `(.L_x_147) ;  /* 0xffffffbc00107947 */ /* 0x000fea000383ffff */
.L_x_97:
[----:B-1----:R1:W2:Y:S02]  /*9130*/  SYNCS.PHASECHK.TRANS64.TRYWAIT P1, [R3+URZ+0x40], R0 ;  /* 0x00004000030075a7 */ /* 0x0022a400080211ff */
[----:B--2---:R-:W-:Y:S05]  /*9140*/  @!P1 NANOSLEEP.SYNCS 0x989680 ;  /* 0x009896800000995d */ /* 0x004fea0003900000 */
[----:B------:R-:W2:Y:S02]  /*9150*/  @!P1 SYNCS.PHASECHK.TRANS64 P1, [R3+URZ+0x40], R0 ;  /* 0x00004000030095a7 */ /* 0x000ea400080210ff */
[----:B--2---:R-:W-:Y:S05]  /*9160*/  @!P1 BRA `(.L_x_97) ;  /* 0xfffffffc00f09947 */ /* 0x004fea000383ffff */
[----:B------:R-:W-:Y:S05]  /*9170*/  BRA `(.L_x_96) ;  /* 0xffffffc800907947 */ /* 0x000fea000383ffff */
.L_x_99:
[----:B----4-:R4:W1:Y:S02]  /*9180*/  SYNCS.PHASECHK.TRANS64.TRYWAIT P0, [R78+URZ+0x90], R5 ;  /* 0x000090054e0075a7 */ /* 0x01086400080011ff */
[----:B-1----:R-:W-:Y:S05]  /*9190*/  @!P0 NANOSLEEP.SYNCS 0x989680 ;  /* 0x009896800000895d */ /* 0x002fea0003900000 */
[----:B------:R-:W1:Y:S02]  /*91a0*/  @!P0 SYNCS.PHASECHK.TRANS64 P0, [R78+URZ+0x90], R5 ;  /* 0x000090054e0085a7 */ /* 0x000e6400080010ff */
[----:B-1----:R-:W-:Y:S05]  /*91b0*/  @!P0 BRA `(.L_x_99) ;  /* 0xfffffffc00f08947 */ /* 0x002fea000383ffff */
[----:B------:R-:W-:Y:S05]  /*91c0*/  BRA `(.L_x_98) ;  /* 0xffffffc800ec7947 */ /* 0x000fea000383ffff */
.L_x_107:
[----:B--2---:R2:W3:Y:S02]  /*91d0*/  SYNCS.PHASECHK.TRANS64.TRYWAIT P0, [R111+URZ+0x40], R0 ;  /* 0x000040006f0075a7 */ /* 0x0044e400080011ff */
[----:B---3--:R-:W-:Y:S05]  /*91e0*/  @!P0 NANOSLEEP.SYNCS 0x989680 ;  /* 0x009896800000895d */ /* 0x008fea0003900000 */
[----:B------:R-:W3:Y:S02]  /*91f0*/  @!P0 SYNCS.PHASECHK.TRANS64 P0, [R111+URZ+0x40], R0 ;  /* 0x000040006f0085a7 */ /* 0x000ee400080010ff */
[----:B---3--:R-:W-:Y:S05]  /*9200*/  @!P0 BRA `(.L_x_107) ;  /* 0xfffffffc00f08947 */ /* 0x008fea000383ffff */
[----:B------:R-:W-:Y:S05]  /*9210*/  BRA `(.L_x_106) ;  /* 0xffffffdc00f07947 */ /* 0x000fea000383ffff */
        .weak           $__internal_0_$__cuda_sm10x_tcgen05_guardrail_trap_col_being_dealloced_not_returned_by_alloc
        .type           $__internal_0_$__cuda_sm10x_tcgen05_guardrail_trap_col_being_dealloced_not_returned_by_alloc,@function
        .size           $__internal_0_$__cuda_sm10x_tcgen05_guardrail_trap_col_being_dealloced_not_returned_by_alloc,($__internal_1_$__cuda_sm10x_tcgen05_guardrail_trap_phase_invalid_during_alloc - $__internal_0_$__cuda_sm10x_tcgen05_guardrail_trap_col_being_dealloced_not_returned_by_alloc)
$__internal_0_$__cuda_sm10x_tcgen05_guardrail_trap_col_being_dealloced_not_returned_by_alloc:
[----:B------:R-:W-:Y:S05]  /*9220*/  BPT.TRAP 0x1 ;  /* 0x000000040000795c */ /* 0x000fea0000300000 */
[----:B------:R-:W-:-:S04]  /*9230*/  HFMA2 R3, -RZ, RZ, 0, 0 ;  /* 0x00000000ff037431 */ /* 0x000fc800000001ff */
[----:B------:R-:W-:Y:S05]  /*9240*/  RET.REL.NODEC R2 `(_ZN7cutlass13device_kernelINS_4gemm6kernel13GemmUniversalIN4cute5tupleIJiiiiEEENS1_10collective13CollectiveMmaINS1_35MainloopSm100TmaUmmaWarpSpecializedILi4ELi2ELi4ENS5_IJNS4_1CILi1EEENSA_ILi2EEESB_EEEEENS5_IJNSA_ILi128EEESF_NSA_ILi64EEEEEEaNS5_IJlSB_lEEEaSI_NS4_8TiledMMAINS4_8MMA_AtomIJNS4_15SM100_MMA_S8_SSIaaiLi128ELi128ELNS4_4UMMA5MajorE0ELSN_0ELNSM_8SaturateE0EEEEEENS4_6LayoutINS5_IJSB_SB_SB_EEENS5_IJNSA_ILi0EEEST_ST_EEEEENS5_IJNS4_10UnderscoreESW_SW_EEEEENS4_23SM90_TMA_LOAD_MULTICASTENS4_14ComposedLayoutINS4_7SwizzleILi2ELi4ELi3EEENS4_18smem_ptr_flag_bitsILi8EEENSR_INS5_IJNSA_ILi8EEESG_EEENS5_IJSG_SB_EEEEEEEvNS4_8identityENS4_13SM90_TMA_LOADES19_vS1A_EENS_8epilogue10collective18CollectiveEpilogueINS1D_23Sm100TmaWarpSpecializedILi2ELi2ELi64ELb0ELb0EEEJSH_NS5_IJNSR_ISF_SB_EENSR_ISG_SB_EEEEEaSI_aSI_NS1D_6fusion15FusionCallbacksIS1H_NS1L_17LinearCombinationIaiaiLNS_15FloatRoundStyleE2EEESH_S1K_JEEENS4_5SM1004TMEM4LOAD26SM100_TMEM_LOAD_32dp32b64xES1B_S19_NS4_39AutoVectorizingCopyWithAssumedAlignmentILi128EEENS4_14SM90_TMA_STOREES19_S1W_S1W_EEEvvEEEEvNT_6ParamsE) ;  /* 0xffffff6c026c7950 */ /* 0x000fea0003c3ffff */
        .weak           $__internal_1_$__cuda_sm10x_tcgen05_guardrail_trap_phase_invalid_during_alloc
        .type           $__internal_1_$__cuda_sm10x_tcgen05_guardrail_trap_phase_invalid_during_alloc,@function
        .size           $__internal_1_$__cuda_sm10x_tcgen05_guardrail_trap_phase_invalid_during_alloc,($__internal_2_$__cuda_sm10x_tcgen05_guardrail_trap_unallocated_columns_being_dealloced - $__internal_1_$__cuda_sm10x_tcgen05_guardrail_trap_phase_invalid_during_alloc)
$__internal_1_$__cuda_sm10x_tcgen05_guardrail_trap_phase_invalid_during_alloc:
[----:B------:R-:W-:Y:S05]  /*9250*/  BPT.TRAP 0x1 ;  /* 0x000000040000795c */ /* 0x000fea0000300000 */
[----:B------:R-:W-:-:S04]  /*9260*/  MOV R5, 0x0 ;  /* 0x0000000000057802 */ /* 0x000fc80000000f00 */
[----:B------:R-:W-:Y:S05]  /*9270*/  RET.REL.NODEC R4 `(_ZN7cutlass13device_kernelINS_4gemm6kernel13GemmUniversalIN4cute5tupleIJiiiiEEENS1_10collective13CollectiveMmaINS1_35MainloopSm100TmaUmmaWarpSpecializedILi4ELi2ELi4ENS5_IJNS4_1CILi1EEENSA_ILi2EEESB_EEEEENS5_IJNSA_ILi128EEESF_NSA_ILi64EEEEEEaNS5_IJlSB_lEEEaSI_NS4_8TiledMMAINS4_8MMA_AtomIJNS4_15SM100_MMA_S8_SSIaaiLi128ELi128ELNS4_4UMMA5MajorE0ELSN_0ELNSM_8SaturateE0EEEEEENS4_6LayoutINS5_IJSB_SB_SB_EEENS5_IJNSA_ILi0EEEST_ST_EEEEENS5_IJNS4_10UnderscoreESW_SW_EEEEENS4_23SM90_TMA_LOAD_MULTICASTENS4_14ComposedLayoutINS4_7SwizzleILi2ELi4ELi3EEENS4_18smem_ptr_flag_bitsILi8EEENSR_INS5_IJNSA_ILi8EEESG_EEENS5_IJSG_SB_EEEEEEEvNS4_8identityENS4_13SM90_TMA_LOADES19_vS1A_EENS_8epilogue10collective18CollectiveEpilogueINS1D_23Sm100TmaWarpSpecializedILi2ELi2ELi64ELb0ELb0EEEJSH_NS5_IJNSR_ISF_SB_EENSR_ISG_SB_EEEEEaSI_aSI_NS1D_6fusion15FusionCallbacksIS1H_NS1L_17LinearCombinationIaiaiLNS_15FloatRoundStyleE2EEESH_S1K_JEEENS4_5SM1004TMEM4LOAD26SM100_TMEM_LOAD_32dp32b64xES1B_S19_NS4_39AutoVectorizingCopyWithAssumedAlignmentILi128EEENS4_14SM90_TMA_STOREES19_S1W_S1W_EEEvvEEEEvNT_6ParamsE) ;  /* 0xffffff6c04607950 */ /* 0x000fea0003c3ffff */
        .weak           $__internal_2_$__cuda_sm10x_tcgen05_guardrail_trap_unallocated_columns_being_dealloced
        .type           $__internal_2_$__cuda_sm10x_tcgen05_guardrail_trap_unallocated_columns_being_dealloced,@function
        .size           $__internal_2_$__cuda_sm10x_tcgen05_guardrail_trap_unallocated_columns_being_dealloced,(.L_x_149 - $__internal_2_$__cuda_sm10x_tcgen05_guardrail_trap_unallocated_columns_being_dealloced)
$__internal_2_$__cuda_sm10x_tcgen05_guardrail_trap_unallocated_columns_being_dealloced:
[----:B------:R-:W-:Y:S05]  /*9280*/  BPT.TRAP 0x1 ;  /* 0x000000040000795c */ /* 0x000fea0000300000 */
[----:B------:R-:W-:-:S04]  /*9290*/  HFMA2 R3, -RZ, RZ, 0, 0 ;  /* 0x00000000ff037431 */ /* 0x000fc800000001ff */
[----:B------:R-:W-:Y:S05]  /*92a0*/  RET.REL.NODEC R2 `(_ZN7cutlass13device_kernelINS_4gemm6kernel13GemmUniversalIN4cute5tupleIJiiiiEEENS1_10collective13CollectiveMmaINS1_35MainloopSm100TmaUmmaWarpSpecializedILi4ELi2ELi4ENS5_IJNS4_1CILi1EEENSA_ILi2EEESB_EEEEENS5_IJNSA_ILi128EEESF_NSA_ILi64EEEEEEaNS5_IJlSB_lEEEaSI_NS4_8TiledMMAINS4_8MMA_AtomIJNS4_15SM100_MMA_S8_SSIaaiLi128ELi128ELNS4_4UMMA5MajorE0ELSN_0ELNSM_8SaturateE0EEEEEENS4_6LayoutINS5_IJSB_SB_SB_EEENS5_IJNSA_ILi0EEEST_ST_EEEEENS5_IJNS4_10UnderscoreESW_SW_EEEEENS4_23SM90_TMA_LOAD_MULTICASTENS4_14ComposedLayoutINS4_7SwizzleILi2ELi4ELi3EEENS4_18smem_ptr_flag_bitsILi8EEENSR_INS5_IJNSA_ILi8EEESG_EEENS5_IJSG_SB_EEEEEEEvNS4_8identityENS4_13SM90_TMA_LOADES19_vS1A_EENS_8epilogue10collective18CollectiveEpilogueINS1D_23Sm100TmaWarpSpecializedILi2ELi2ELi64ELb0ELb0EEEJSH_NS5_IJNSR_ISF_SB_EENSR_ISG_SB_EEEEEaSI_aSI_NS1D_6fusion15FusionCallbacksIS1H_NS1L_17LinearCombinationIaiaiLNS_15FloatRoundStyleE2EEESH_S1K_JEEENS4_5SM1004TMEM4LOAD26SM100_TMEM_LOAD_32dp32b64xES1B_S19_NS4_39AutoVectorizingCopyWithAssumedAlignmentILi128EEENS4_14SM90_TMA_STOREES19_S1W_S1W_EEEvvEEEEvNT_6ParamsE) ;  /* 0xffffff6c02547950 */ /* 0x000fea0003c3ffff */
.L_x_148:
[----:B------:R-:W-:-:S00]  /*92b0*/  BRA `(.L_x_148) ;  /* 0xfffffffc00fc7947 */ /* 0x000fc0000383ffff */
[----:B------:R-:W-:-:S00]  /*92c0*/  NOP ;  /* 0x0000000000007918 */ /* 0x000fc00000000000 */
        /* <DEDUP_REMOVED lines=11> */
.L_x_149:


//--------------------- .nv.global.init           --------------------------
	.section	.nv.global.init,"aw",@progbits
.nv.global.init:
	.type		$str$27,@object
	.size		$str$27,($str$28 - $str$27)
$str$27:
        /*0000*/ 	.byte	0x28, 0x61, 0x64, 0x64, 0x72, 0x65, 0x73, 0x73, 0x20, 0x26, 0x20, 0x6d, 0x61, 0x73, 0x6b, 0x29
        /*0010*/ 	.byte	0x20, 0x3d, 0x3d, 0x20, 0x30, 0x00
	.type		$str$28,@object
	.size		$str$28,($str$26 - $str$28)
$str$28:
        /*0016*/ 	.byte	0x2f, 0x74, 0x6d, 0x70, 0x2f, 0x63, 0x75, 0x74, 0x6c, 0x61, 0x73, 0x73, 0x5f, 0x73, 0x77, 0x65
        /*0026*/ 	.byte	0x65, 0x70, 0x5f, 0x73, 0x72, 0x63, 0x2f, 0x69, 0x6e, 0x63, 0x6c, 0x75, 0x64, 0x65, 0x2f, 0x63
        /*0036*/ 	.byte	0x75, 0x74, 0x65, 0x2f, 0x70, 0x6f, 0x69, 0x6e, 0x74, 0x65, 0x72, 0x5f, 0x66, 0x6c, 0x61, 0x67
        /*0046*/ 	.byte	0x67, 0x65, 0x64, 0x2e, 0x68, 0x70, 0x70, 0x00
	.type		$str$26,@object
	.size		$str$26,($str$25 - $str$26)
$str$26:
        /*004e*/ 	.byte	0x2f, 0x74, 0x6d, 0x70, 0x2f, 0x63, 0x75, 0x74, 0x6c, 0x61, 0x73, 0x73, 0x5f, 0x73, 0x77, 0x65
        /*005e*/ 	.byte	0x65, 0x70, 0x5f, 0x73, 0x72, 0x63, 0x2f, 0x69, 0x6e, 0x63, 0x6c, 0x75, 0x64, 0x65, 0x2f, 0x63
        /*006e*/ 	.byte	0x75, 0x74, 0x65, 0x2f, 0x61, 0x74, 0x6f, 0x6d, 0x2f, 0x63, 0x6f, 0x70, 0x79, 0x5f, 0x74, 0x72
        /*007e*/ 	.byte	0x61, 0x69, 0x74, 0x73, 0x5f, 0x73, 0x6d, 0x31, 0x30, 0x30, 0x2e, 0x68, 0x70, 0x70, 0x00
	.type		$str$25,@object
	.size		$str$25,(__unnamed_1 - $str$25)
$str$25:
        /*008d*/ 	.byte	0x28, 0x28, 0x75, 0x69, 0x6e, 0x74, 0x33, 0x32, 0x5f, 0x74, 0x28, 0x74, 0x68, 0x72, 0x65, 0x61
        /*009d*/ 	.byte	0x64, 0x49, 0x64, 0x78, 0x2e, 0x78, 0x29, 0x20, 0x2f, 0x20, 0x33, 0x32, 0x29, 0x20, 0x25, 0x20
        /*00ad*/ 	.byte	0x34, 0x29, 0x20, 0x3d, 0x3d, 0x20, 0x28, 0x28, 0x28, 0x74, 0x6d, 0x65, 0x6d, 0x5f, 0x61, 0x64
        /*00bd*/ 	.byte	0x64, 0x72, 0x20, 0x3e, 0x3e, 0x20, 0x31, 0x36, 0x29, 0x20, 0x2f, 0x20, 0x33, 0x32, 0x29, 0x20
        /*00cd*/ 	.byte	0x25, 0x20, 0x34, 0x29, 0x00
	.type		__unnamed_1,@object
	.size		__unnamed_1,(__unnamed_2 - __unnamed_1)
__unnamed_1:
        /*00d2*/ 	.byte	0x61, 0x75, 0x74, 0x6f, 0x20, 0x63, 0x75, 0x74, 0x65, 0x3a, 0x3a, 0x61, 0x73, 0x5f, 0x70, 0x6f
        /* <DEDUP_REMOVED lines=24> */
        /*0262*/ 	.byte	0x5d, 0x00
	.type		__unnamed_2,@object
	.size		__unnamed_2,(.L_2 - __unnamed_2)
__unnamed_2:
        /* <DEDUP_REMOVED lines=42> */
        /*0504*/ 	.byte	0x43, 0x3c, 0x30, 0x3e, 0x3e, 0x3e, 0x3e, 0x5d, 0x00
.L_2:


//--------------------- .nv.shared._ZN7cutlass13device_kernelINS_4gemm6kernel13GemmUniversalIN4cute5tupleIJiiiiEEENS1_10collective13CollectiveMmaINS1_35MainloopSm100TmaUmmaWarpSpecializedILi4ELi2ELi4ENS5_IJNS4_1CILi1EEENSA_ILi2EEESB_EEEEENS5_IJNSA_ILi128EEESF_NSA_ILi64EEEEEEaNS5_IJlSB_lEEEaSI_NS4_8TiledMMAINS4_8MMA_AtomIJNS4_15SM100_MMA_S8_SSIaaiLi128ELi128ELNS4_4UMMA5MajorE0ELSN_0ELNSM_8SaturateE0EEEEEENS4_6LayoutINS5_IJSB_SB_SB_EEENS5_IJNSA_ILi0EEEST_ST_EEEEENS5_IJNS4_10UnderscoreESW_SW_EEEEENS4_23SM90_TMA_LOAD_MULTICASTENS4_14ComposedLayoutINS4_7SwizzleILi2ELi4ELi3EEENS4_18smem_ptr_flag_bitsILi8EEENSR_INS5_IJNSA_ILi8EEESG_EEENS5_IJSG_SB_EEEEEEEvNS4_8identityENS4_13SM90_TMA_LOADES19_vS1A_EENS_8epilogue10collective18CollectiveEpilogueINS1D_23Sm100TmaWarpSpecializedILi2ELi2ELi64ELb0ELb0EEEJSH_NS5_IJNSR_ISF_SB_EENSR_ISG_SB_EEEEEaSI_aSI_NS1D_6fusion15FusionCallbacksIS1H_NS1L_17LinearCombinationIaiaiLNS_15FloatRoundStyleE2EEESH_S1K_JEEENS4_5SM1004TMEM4LOAD26SM100_TMEM_LOAD_32dp32b64xES1B_S19_NS4_39AutoVectorizingCopyWithAssumedAlignmentILi128EEENS4_14SM90_TMA_STOREES19_S1W_S1W_EEEvvEEEEvNT_6ParamsE --------------------------
	.section	.nv.shared._ZN7cutlass13device_kernelINS_4gemm6kernel13GemmUniversalIN4cute5tupleIJiiiiEEENS1_10collective13CollectiveMmaINS1_35MainloopSm100TmaUmmaWarpSpecializedILi4ELi2ELi4ENS5_IJNS4_1CILi1EEENSA_ILi2EEESB_EEEEENS5_IJNSA_ILi128EEESF_NSA_ILi64EEEEEEaNS5_IJlSB_lEEEaSI_NS4_8TiledMMAINS4_8MMA_AtomIJNS4_15SM100_MMA_S8_SSIaaiLi128ELi128ELNS4_4UMMA5MajorE0ELSN_0ELNSM_8SaturateE0EEEEEENS4_6LayoutINS5_IJSB_SB_SB_EEENS5_IJNSA_ILi0EEEST_ST_EEEEENS5_IJNS4_10UnderscoreESW_SW_EEEEENS4_23SM90_TMA_LOAD_MULTICASTENS4_14ComposedLayoutINS4_7SwizzleILi2ELi4ELi3EEENS4_18smem_ptr_flag_bitsILi8EEENSR_INS5_IJNSA_ILi8EEESG_EEENS5_IJSG_SB_EEEEEEEvNS4_8identityENS4_13SM90_TMA_LOADES19_vS1A_EENS_8epilogue10collective18CollectiveEpilogueINS1D_23Sm100TmaWarpSpecializedILi2ELi2ELi64ELb0ELb0EEEJSH_NS5_IJNSR_ISF_SB_EENSR_ISG_SB_EEEEEaSI_aSI_NS1D_6fusion15FusionCallbacksIS1H_NS1L_17LinearCombinationIaiaiLNS_15FloatRoundStyleE2EEESH_S1K_JEEENS4_5SM1004TMEM4LOAD26SM100_TMEM_LOAD_32dp32b64xES1B_S19_NS4_39AutoVectorizingCopyWithAssumedAlignmentILi128EEENS4_14SM90_TMA_STOREES19_S1W_S1W_EEEvvEEEEvNT_6ParamsE,"aw",@nobits
	.sectionflags	@""
	.align	16
	.zero		1024


//--------------------- .nv.shared.reserved.0     --------------------------
	.section	.nv.shared.reserved.0,"aw",@nobits
	.weak		__nv_reservedSMEM_offset_0_alias
	.size		__nv_reservedSMEM_offset_0_alias, 0, 64
	.other		__nv_reservedSMEM_offset_0_alias,@"STO_CUDA_RESERVED_SHARED STV_DEFAULT"
__nv_reservedSMEM_offset_0_alias:
	.zero		0
.nv.shared.reserved.0:
	.zero		64
	.weak		__nv_reservedSMEM_tcgen05_partition
	.type		__nv_reservedSMEM_tcgen05_partition,@object
	.size		__nv_reservedSMEM_tcgen05_partition,(.L_0 - __nv_reservedSMEM_tcgen05_partition)
__nv_reservedSMEM_tcgen05_partition:
	.zero		32
.L_0:


//--------------------- .nv.global                --------------------------
	.section	.nv.global,"aw",@nobits
.nv.global:
	.type		_ZN39_INTERNAL_622ee28e_4_k_cu_d28446d6_96844cute1_E,@object
	.size		_ZN39_INTERNAL_622ee28e_4_k_cu_d28446d6_96844cute1_E,(_ZN39_INTERNAL_622ee28e_4_k_cu_d28446d6_96844cuda3std3__45__cpo6cbeginE - _ZN39_INTERNAL_622ee28e_4_k_cu_d28446d6_96844cute1_E)
_ZN39_INTERNAL_622ee28e_4_k_cu_d28446d6_96844cute1_E:
	.zero		1
	.type		_ZN39_INTERNAL_622ee28e_4_k_cu_d28446d6_96844cuda3std3__45__cpo6cbeginE,@object
	.size		_ZN39_INTERNAL_622ee28e_4_k_cu_d28446d6_96844cuda3std3__45__cpo6cbeginE,(_ZN39_INTERNAL_622ee28e_4_k_cu_d28446d6_96844cuda3std3__48in_placeE - _ZN39_INTERNAL_622ee28e_4_k_cu_d28446d6_96844cuda3std3__45__cpo6cbeginE)
_ZN39_INTERNAL_622ee28e_4_k_cu_d28446d6_96844cuda3std3__45__cpo6cbeginE:
	.zero		1
	.type		_ZN39_INTERNAL_622ee28e_4_k_cu_d28446d6_96844cuda3std3__48in_placeE,@object
	.size		_ZN39_INTERNAL_622ee28e_4_k_cu_d28446d6_96844cuda3std3__48in_placeE,(_ZN39_INTERNAL_622ee28e_4_k_cu_d28446d6_96844cuda3std6ranges3__45__cpo9iter_moveE - _ZN39_INTERNAL_622ee28e_4_k_cu_d28446d6_96844cuda3std3__48in_placeE)
_ZN39_INTERNAL_622ee28e_4_k_cu_d28446d6_96844cuda3std3__48in_placeE:
	.zero		1
	.type		_ZN39_INTERNAL_622ee28e_4_k_cu_d28446d6_96844cuda3std6ranges3__45__cpo9iter_moveE,@object
	.size		_ZN39_INTERNAL_622ee28e_4_k_cu_d28446d6_96844cuda3std6ranges3__45__cpo9iter_moveE,(_ZN39_INTERNAL_622ee28e_4_k_cu_d28446d6_96844cuda3std3__45__cpo5beginE - _ZN39_INTERNAL_622ee28e_4_k_cu_d28446d6_96844cuda3std6ranges3__45__cpo9iter_moveE)
_ZN39_INTERNAL_622ee28e_4_k_cu_d28446d6_96844cuda3std6ranges3__45__cpo9iter_moveE:
	.zero		1
	.type		_ZN39_INTERNAL_622ee28e_4_k_cu_d28446d6_96844cuda3std3__45__cpo5beginE,@object
	.size		_ZN39_INTERNAL_622ee28e_4_k_cu_d28446d6_96844cuda3std3__45__cpo5beginE,(_ZN39_INTERNAL_622ee28e_4_k_cu_d28446d6_96844cuda3std3__441_GLOBAL__N__622ee28e_4_k_cu_d28446d6_96846ignoreE - _ZN39_INTERNAL_622ee28e_4_k_cu_d28446d6_96844cuda3std3__45__cpo5beginE)
_ZN39_INTERNAL_622ee28e_4_k_cu_d28446d6_96844cuda3std3__45__cpo5beginE:
	.zero		1
	.type		_ZN39_INTERNAL_622ee28e_4_k_cu_d28446d6_96844cuda3std3__441_GLOBAL__N__622ee28e_4_k_cu_d28446d6_96846ignoreE,@object
	.size		_ZN39_INTERNAL_622ee28e_4_k_cu_d28446d6_96844cuda3std3__441_GLOBAL__N__622ee28e_4_k_cu_d28446d6_96846ignoreE,(_ZN39_INTERNAL_622ee28e_4_k_cu_d28446d6_96844cute7productE - _ZN39_INTERNAL_622ee28e_4_k_cu_d28446d6_96844cuda3std3__441_GLOBAL__N__622ee28e_4_k_cu_d28446d6_96846ignoreE)
_ZN39_INTERNAL_622ee28e_4_k_cu_d28446d6_96844cuda3std3__441_GLOBAL__N__622ee28e_4_k_cu_d28446d6_96846ignoreE:
	.zero		1
	.type		_ZN39_INTERNAL_622ee28e_4_k_cu_d28446d6_96844cute7productE,@object
	.size		_ZN39_INTERNAL_622ee28e_4_k_cu_d28446d6_96844cute7productE,(_ZN39_INTERNAL_622ee28e_4_k_cu_d28446d6_96844cuda3std3__45__cpo3endE - _ZN39_INTERNAL_622ee28e_4_k_cu_d28446d6_96844cute7productE)
_ZN39_INTERNAL_622ee28e_4_k_cu_d28446d6_96844cute7productE:
	.zero		1
	.type		_ZN39_INTERNAL_622ee28e_4_k_cu_d28446d6_96844cuda3std3__45__cpo3endE,@object
	.size		_ZN39_INTERNAL_622ee28e_4_k_cu_d28446d6_96844cuda3std3__45__cpo3endE,(_ZN39_INTERNAL_622ee28e_4_k_cu_d28446d6_96844cuda3std3__419piecewise_constructE - _ZN39_INTERNAL_622ee28e_4_k_cu_d28446d6_96844cuda3std3__45__cpo3endE)
_ZN39_INTERNAL_622ee28e_4_k_cu_d28446d6_96844cuda3std3__45__cpo3endE:
	.zero		1
	.type		_ZN39_INTERNAL_622ee28e_4_k_cu_d28446d6_96844cuda3std3__419piecewise_constructE,@object
	.size		_ZN39_INTERNAL_622ee28e_4_k_cu_d28446d6_96844cuda3std3__419piecewise_constructE,(_ZN39_INTERNAL_622ee28e_4_k_cu_d28446d6_96844cuda3std3__45__cpo4cendE - _ZN39_INTERNAL_622ee28e_4_k_cu_d28446d6_96844cuda3std3__419piecewise_constructE)
_ZN39_INTERNAL_622ee28e_4_k_cu_d28446d6_96844cuda3std3__419piecewise_constructE:
	.zero		1
	.type		_ZN39_INTERNAL_622ee28e_4_k_cu_d28446d6_96844cuda3std3__45__cpo4cendE,@object
	.size		_ZN39_INTERNAL_622ee28e_4_k_cu_d28446d6_96844cuda3std3__45__cpo4cendE,(_ZN39_INTERNAL_622ee28e_4_k_cu_d28446d6_96844cuda3std6ranges3__45__cpo4swapE - _ZN39_INTERNAL_622ee28e_4_k_cu_d28446d6_96844cuda3std3__45__cpo4cendE)
_ZN39_INTERNAL_622ee28e_4_k_cu_d28446d6_96844cuda3std3__45__cpo4cendE:
	.zero		1
	.type		_ZN39_INTERNAL_622ee28e_4_k_cu_d28446d6_96844cuda3std6ranges3__45__cpo4swapE,@object
	.size		_ZN39_INTERNAL_622ee28e_4_k_cu_d28446d6_96844cuda3std6ranges3__45__cpo4swapE,(.L_10 - _ZN39_INTERNAL_622ee28e_4_k_cu_d28446d6_96844cuda3std6ranges3__45__cpo4swapE)
_ZN39_INTERNAL_622ee28e_4_k_cu_d28446d6_96844cuda3std6ranges3__45__cpo4swapE:
	.zero		1
.L_10:


//--------------------- .nv.constant0._ZN7cutlass13device_kernelINS_4gemm6kernel13GemmUniversalIN4cute5tupleIJiiiiEEENS1_10collective13CollectiveMmaINS1_35MainloopSm100TmaUmmaWarpSpecializedILi4ELi2ELi4ENS5_IJNS4_1CILi1EEENSA_ILi2EEESB_EEEEENS5_IJNSA_ILi128EEESF_NSA_ILi64EEEEEEaNS5_IJlSB_lEEEaSI_NS4_8TiledMMAINS4_8MMA_AtomIJNS4_15SM100_MMA_S8_SSIaaiLi128ELi128ELNS4_4UMMA5MajorE0ELSN_0ELNSM_8SaturateE0EEEEEENS4_6LayoutINS5_IJSB_SB_SB_EEENS5_IJNSA_ILi0EEEST_ST_EEEEENS5_IJNS4_10UnderscoreESW_SW_EEEEENS4_23SM90_TMA_LOAD_MULTICASTENS4_14ComposedLayoutINS4_7SwizzleILi2ELi4ELi3EEENS4_18smem_ptr_flag_bitsILi8EEENSR_INS5_IJNSA_ILi8EEESG_EEENS5_IJSG_SB_EEEEEEEvNS4_8identityENS4_13SM90_TMA_LOADES19_vS1A_EENS_8epilogue10collective18CollectiveEpilogueINS1D_23Sm100TmaWarpSpecializedILi2ELi2ELi64ELb0ELb0EEEJSH_NS5_IJNSR_ISF_SB_EENSR_ISG_SB_EEEEEaSI_aSI_NS1D_6fusion15FusionCallbacksIS1H_NS1L_17LinearCombinationIaiaiLNS_15FloatRoundStyleE2EEESH_S1K_JEEENS4_5SM1004TMEM4LOAD26SM100_TMEM_LOAD_32dp32b64xES1B_S19_NS4_39AutoVectorizingCopyWithAssumedAlignmentILi128EEENS4_14SM90_TMA_STOREES19_S1W_S1W_EEEvvEEEEvNT_6ParamsE --------------------------
	.section	.nv.constant0._ZN7cutlass13device_kernelINS_4gemm6kernel13GemmUniversalIN4cute5tupleIJiiiiEEENS1_10collective13CollectiveMmaINS1_35MainloopSm100TmaUmmaWarpSpecializedILi4ELi2ELi4ENS5_IJNS4_1CILi1EEENSA_ILi2EEESB_EEEEENS5_IJNSA_ILi128EEESF_NSA_ILi64EEEEEEaNS5_IJlSB_lEEEaSI_NS4_8TiledMMAINS4_8MMA_AtomIJNS4_15SM100_MMA_S8_SSIaaiLi128ELi128ELNS4_4UMMA5MajorE0ELSN_0ELNSM_8SaturateE0EEEEEENS4_6LayoutINS5_IJSB_SB_SB_EEENS5_IJNSA_ILi0EEEST_ST_EEEEENS5_IJNS4_10UnderscoreESW_SW_EEEEENS4_23SM90_TMA_LOAD_MULTICASTENS4_14ComposedLayoutINS4_7SwizzleILi2ELi4ELi3EEENS4_18smem_ptr_flag_bitsILi8EEENSR_INS5_IJNSA_ILi8EEESG_EEENS5_IJSG_SB_EEEEEEEvNS4_8identityENS4_13SM90_TMA_LOADES19_vS1A_EENS_8epilogue10collective18CollectiveEpilogueINS1D_23Sm100TmaWarpSpecializedILi2ELi2ELi64ELb0ELb0EEEJSH_NS5_IJNSR_ISF_SB_EENSR_ISG_SB_EEEEEaSI_aSI_NS1D_6fusion15FusionCallbacksIS1H_NS1L_17LinearCombinationIaiaiLNS_15FloatRoundStyleE2EEESH_S1K_JEEENS4_5SM1004TMEM4LOAD26SM100_TMEM_LOAD_32dp32b64xES1B_S19_NS4_39AutoVectorizingCopyWithAssumedAlignmentILi128EEENS4_14SM90_TMA_STOREES19_S1W_S1W_EEEvvEEEEvNT_6ParamsE,"a",@progbits
	.sectionflags	@""
	.align	4
.nv.constant0._ZN7cutlass13device_kernelINS_4gemm6kernel13GemmUniversalIN4cute5tupleIJiiiiEEENS1_10collective13CollectiveMmaINS1_35MainloopSm100TmaUmmaWarpSpecializedILi4ELi2ELi4ENS5_IJNS4_1CILi1EEENSA_ILi2EEESB_EEEEENS5_IJNSA_ILi128EEESF_NSA_ILi64EEEEEEaNS5_IJlSB_lEEEaSI_NS4_8TiledMMAINS4_8MMA_AtomIJNS4_15SM100_MMA_S8_SSIaaiLi128ELi128ELNS4_4UMMA5MajorE0ELSN_0ELNSM_8SaturateE0EEEEEENS4_6LayoutINS5_IJSB_SB_SB_EEENS5_IJNSA_ILi0EEEST_ST_EEEEENS5_IJNS4_10UnderscoreESW_SW_EEEEENS4_23SM90_TMA_LOAD_MULTICASTENS4_14ComposedLayoutINS4_7SwizzleILi2ELi4ELi3EEENS4_18smem_ptr_flag_bitsILi8EEENSR_INS5_IJNSA_ILi8EEESG_EEENS5_IJSG_SB_EEEEEEEvNS4_8identityENS4_13SM90_TMA_LOADES19_vS1A_EENS_8epilogue10collective18CollectiveEpilogueINS1D_23Sm100TmaWarpSpecializedILi2ELi2ELi64ELb0ELb0EEEJSH_NS5_IJNSR_ISF_SB_EENSR_ISG_SB_EEEEEaSI_aSI_NS1D_6fusion15FusionCallbacksIS1H_NS1L_17LinearCombinationIaiaiLNS_15FloatRoundStyleE2EEESH_S1K_JEEENS4_5SM1004TMEM4LOAD26SM100_TMEM_LOAD_32dp32b64xES1B_S19_NS4_39AutoVectorizingCopyWithAssumedAlignmentILi128EEENS4_14SM90_TMA_STOREES19_S1W_S1W_EEEvvEEEEvNT_6ParamsE:
	.zero		2944


//--------------------- SYMBOLS --------------------------

	.type		.nv.reservedSmem.offset0,@object
	.size		.nv.reservedSmem.offset0,0x4
	.type		.nv.reservedSmem.cap,@object
	.size		.nv.reservedSmem.cap,0x4
	.type		__assertfail,@function
